// auto-generated by cutlass_sweep.epilogue — config: {"arch": "sm_100", "cluster_m": 2, "cluster_n": 1, "dtype": "e4m3", "fusion": "lincomb", "tile_k": 64, "tile_m": 128, "tile_n": 256}
#include "cutlass/cutlass.h"
#include "cutlass/gemm/collective/collective_builder.hpp"
#include "cutlass/gemm/device/gemm_universal_adapter.h"
#include "cutlass/gemm/kernel/gemm_universal.hpp"
#include "cutlass/epilogue/collective/collective_builder.hpp"
#include "cutlass/epilogue/fusion/operations.hpp"
#include "cutlass/epilogue/thread/activation.h"

using Elem = cutlass::float_e4m3_t;
using Acc  = float;
using TileShape    = cute::Shape<cute::_128, cute::_256, cute::_64>;
using ClusterShape = cute::Shape<cute::_2, cute::_1, cute::_1>;
using FusionOp     = cutlass::epilogue::fusion::LinearCombination<Elem, Acc>;

using CollectiveEpilogue = typename cutlass::epilogue::collective::CollectiveBuilder<
    cutlass::arch::Sm100, cutlass::arch::OpClassTensorOp,
    TileShape, ClusterShape,
    cutlass::epilogue::collective::EpilogueTileAuto,
    Acc, Acc,
    Elem, cutlass::layout::RowMajor, 128 / cutlass::sizeof_bits<Elem>::value,
    Elem, cutlass::layout::RowMajor, 128 / cutlass::sizeof_bits<Elem>::value,
    cutlass::epilogue::collective::EpilogueScheduleAuto,
    FusionOp
  >::CollectiveOp;

using CollectiveMainloop = typename cutlass::gemm::collective::CollectiveBuilder<
    cutlass::arch::Sm100, cutlass::arch::OpClassTensorOp,
    Elem, cutlass::layout::RowMajor, 128 / cutlass::sizeof_bits<Elem>::value,
    Elem, cutlass::layout::ColumnMajor, 128 / cutlass::sizeof_bits<Elem>::value,
    Acc,
    TileShape, ClusterShape,
    cutlass::gemm::collective::StageCountAutoCarveout<
        static_cast<int>(sizeof(typename CollectiveEpilogue::SharedStorage))>,
    cutlass::gemm::collective::KernelScheduleAuto
  >::CollectiveOp;

using GemmKernel = cutlass::gemm::kernel::GemmUniversal<
    cute::Shape<int,int,int,int>, CollectiveMainloop, CollectiveEpilogue>;
using Gemm = cutlass::gemm::device::GemmUniversalAdapter<GemmKernel>;

auto* _anchor = &cutlass::device_kernel<GemmKernel>;


// ===== COMPILED SASS (sm_100a) =====

	.target	sm_100a

	.elftype	@"ET_EXEC"


//--------------------- .note.nv.tkinfo           --------------------------
	.section	.note.nv.tkinfo,"",@"SHT_NOTE"
	.sectionflags	@"SHF_NOTE_NV_TKINFO"
	.tkinfo
        /*0018*/ 	.word	0x00000002
        /*0030*/ 	.string	""
        /*0030*/ 	.string	"ptxas"
        /*0030*/ 	.string	"Cuda compilation tools, release 13.0, V13.0.88"
        /*0030*/ 	.string	"Build cuda_13.0.r13.0/compiler.36424714_0"
        /*0030*/ 	.string	"-arch sm_100a -m 64 "



//--------------------- .note.nv.cuinfo           --------------------------
	.section	.note.nv.cuinfo,"",@"SHT_NOTE"
	.sectionflags	@"SHF_NOTE_NV_CUINFO"
        /*0018*/ 	.short	0x0002
        /*001a*/ 	.short	0x0064
        /*001c*/ 	.short	0x0082
	.zero		2


//--------------------- .nv.info                  --------------------------
	.section	.nv.info,"",@"SHT_CUDA_INFO"
	.align	4


	//----- nvinfo : EIATTR_REGCOUNT
	.align		4
        /*0000*/ 	.byte	0x04, 0x2f
        /*0002*/ 	.short	(.L_20 - .L_19)
	.align		4
.L_19:
        /*0004*/ 	.word	index@(_ZN7cutlass13device_kernelINS_4gemm6kernel13GemmUniversalIN4cute5tupleIJiiiiEEENS1_10collective13CollectiveMmaINS1_35MainloopSm100TmaUmmaWarpSpecializedILi16ELi2ELi4ENS5_IJNS4_1CILi2EEENSA_ILi1EEESC_EEEEENS5_IJNSA_ILi128EEENSA_ILi256EEENSA_ILi64EEEEEENS_12float_e4m3_tENS5_IJlSC_lEEESJ_SK_NS4_8TiledMMAINS4_8MMA_AtomIJNS4_10MMA_TraitsINS4_25SM100_MMA_F8F6F4_2x1SM_SSEJSJ_SJ_fSF_SG_NS4_17integral_constantINS4_4UMMA5MajorELSR_0EEESS_NSP_INSQ_7ScaleInELST_0EEESU_EEEEEENS4_6LayoutINS5_IJSC_SC_SC_EEENS5_IJNSA_ILi0EEESZ_SZ_EEEEENS5_IJNS4_10UnderscoreES12_S12_EEEEENS4_18SM100_TMA_2SM_LOADENS4_14ComposedLayoutINS4_7SwizzleILi2ELi4ELi3EEENS4_18smem_ptr_flag_bitsILi8EEENSX_INS5_IJNSA_ILi8EEESH_EEENS5_IJSH_SC_EEEEEEEvNS4_8identityES15_S1F_vS1G_EENS_8epilogue10collective18CollectiveEpilogueINS1I_23Sm100TmaWarpSpecializedILi4ELi2ELi32ELb0ELb0EEEJNS5_IJSH_SG_SH_EEENS5_IJNSX_ISH_SC_EENSX_INS5_IJNSA_ILi32EEESB_EEENS5_IJSC_SF_EEEEEEEESJ_SK_SJ_SK_NS1I_6fusion15FusionCallbacksIS1M_NS1U_17LinearCombinationISJ_fSJ_fLNS_15FloatRoundStyleE2EEES1N_S1T_JEEENS4_5SM1004TMEM4LOAD26SM100_TMEM_LOAD_32dp32b32xENS4_13SM90_TMA_LOADENS16_INS17_ILi1ELi4ELi3EEES1A_NSX_INS5_IJS1B_S1P_EEENS5_IJS1P_SC_EEEEEEENS4_39AutoVectorizingCopyWithAssumedAlignmentILi128EEENS4_14SM90_TMA_STOREES29_S2B_S2B_EEEvvEEEEvNT_6ParamsE)
        /*0008*/ 	.word	0x00000078


	//----- nvinfo : EIATTR_FRAME_SIZE
	.align		4
.L_20:
        /*000c*/ 	.byte	0x04, 0x11
        /*000e*/ 	.short	(.L_22 - .L_21)
	.align		4
.L_21:
        /*0010*/ 	.word	index@($__internal_2_$__cuda_sm10x_tcgen05_guardrail_trap_unallocated_columns_being_dealloced)
        /*0014*/ 	.word	0x00000000


	//----- nvinfo : EIATTR_FRAME_SIZE
	.align		4
.L_22:
        /*0018*/ 	.byte	0x04, 0x11
        /*001a*/ 	.short	(.L_24 - .L_23)
	.align		4
.L_23:
        /*001c*/ 	.word	index@($__internal_1_$__cuda_sm10x_tcgen05_guardrail_trap_phase_invalid_during_alloc)
        /*0020*/ 	.word	0x00000000


	//----- nvinfo : EIATTR_FRAME_SIZE
	.align		4
.L_24:
        /*0024*/ 	.byte	0x04, 0x11
        /*0026*/ 	.short	(.L_26 - .L_25)
	.align		4
.L_25:
        /*0028*/ 	.word	index@($__internal_0_$__cuda_sm10x_tcgen05_guardrail_trap_col_being_dealloced_not_returned_by_alloc)
        /*002c*/ 	.word	0x00000000


	//----- nvinfo : EIATTR_FRAME_SIZE
	.align		4
.L_26:
        /*0030*/ 	.byte	0x04, 0x11
        /*0032*/ 	.short	(.L_28 - .L_27)
	.align		4
.L_27:
        /*0034*/ 	.word	index@(_ZN7cutlass13device_kernelINS_4gemm6kernel13GemmUniversalIN4cute5tupleIJiiiiEEENS1_10collective13CollectiveMmaINS1_35MainloopSm100TmaUmmaWarpSpecializedILi16ELi2ELi4ENS5_IJNS4_1CILi2EEENSA_ILi1EEESC_EEEEENS5_IJNSA_ILi128EEENSA_ILi256EEENSA_ILi64EEEEEENS_12float_e4m3_tENS5_IJlSC_lEEESJ_SK_NS4_8TiledMMAINS4_8MMA_AtomIJNS4_10MMA_TraitsINS4_25SM100_MMA_F8F6F4_2x1SM_SSEJSJ_SJ_fSF_SG_NS4_17integral_constantINS4_4UMMA5MajorELSR_0EEESS_NSP_INSQ_7ScaleInELST_0EEESU_EEEEEENS4_6LayoutINS5_IJSC_SC_SC_EEENS5_IJNSA_ILi0EEESZ_SZ_EEEEENS5_IJNS4_10UnderscoreES12_S12_EEEEENS4_18SM100_TMA_2SM_LOADENS4_14ComposedLayoutINS4_7SwizzleILi2ELi4ELi3EEENS4_18smem_ptr_flag_bitsILi8EEENSX_INS5_IJNSA_ILi8EEESH_EEENS5_IJSH_SC_EEEEEEEvNS4_8identityES15_S1F_vS1G_EENS_8epilogue10collective18CollectiveEpilogueINS1I_23Sm100TmaWarpSpecializedILi4ELi2ELi32ELb0ELb0EEEJNS5_IJSH_SG_SH_EEENS5_IJNSX_ISH_SC_EENSX_INS5_IJNSA_ILi32EEESB_EEENS5_IJSC_SF_EEEEEEEESJ_SK_SJ_SK_NS1I_6fusion15FusionCallbacksIS1M_NS1U_17LinearCombinationISJ_fSJ_fLNS_15FloatRoundStyleE2EEES1N_S1T_JEEENS4_5SM1004TMEM4LOAD26SM100_TMEM_LOAD_32dp32b32xENS4_13SM90_TMA_LOADENS16_INS17_ILi1ELi4ELi3EEES1A_NSX_INS5_IJS1B_S1P_EEENS5_IJS1P_SC_EEEEEEENS4_39AutoVectorizingCopyWithAssumedAlignmentILi128EEENS4_14SM90_TMA_STOREES29_S2B_S2B_EEEvvEEEEvNT_6ParamsE)
        /*0038*/ 	.word	0x00000000


	//----- nvinfo : EIATTR_MIN_STACK_SIZE
	.align		4
.L_28:
        /*003c*/ 	.byte	0x04, 0x12
        /*003e*/ 	.short	(.L_30 - .L_29)
	.align		4
.L_29:
        /*0040*/ 	.word	index@(_ZN7cutlass13device_kernelINS_4gemm6kernel13GemmUniversalIN4cute5tupleIJiiiiEEENS1_10collective13CollectiveMmaINS1_35MainloopSm100TmaUmmaWarpSpecializedILi16ELi2ELi4ENS5_IJNS4_1CILi2EEENSA_ILi1EEESC_EEEEENS5_IJNSA_ILi128EEENSA_ILi256EEENSA_ILi64EEEEEENS_12float_e4m3_tENS5_IJlSC_lEEESJ_SK_NS4_8TiledMMAINS4_8MMA_AtomIJNS4_10MMA_TraitsINS4_25SM100_MMA_F8F6F4_2x1SM_SSEJSJ_SJ_fSF_SG_NS4_17integral_constantINS4_4UMMA5MajorELSR_0EEESS_NSP_INSQ_7ScaleInELST_0EEESU_EEEEEENS4_6LayoutINS5_IJSC_SC_SC_EEENS5_IJNSA_ILi0EEESZ_SZ_EEEEENS5_IJNS4_10UnderscoreES12_S12_EEEEENS4_18SM100_TMA_2SM_LOADENS4_14ComposedLayoutINS4_7SwizzleILi2ELi4ELi3EEENS4_18smem_ptr_flag_bitsILi8EEENSX_INS5_IJNSA_ILi8EEESH_EEENS5_IJSH_SC_EEEEEEEvNS4_8identityES15_S1F_vS1G_EENS_8epilogue10collective18CollectiveEpilogueINS1I_23Sm100TmaWarpSpecializedILi4ELi2ELi32ELb0ELb0EEEJNS5_IJSH_SG_SH_EEENS5_IJNSX_ISH_SC_EENSX_INS5_IJNSA_ILi32EEESB_EEENS5_IJSC_SF_EEEEEEEESJ_SK_SJ_SK_NS1I_6fusion15FusionCallbacksIS1M_NS1U_17LinearCombinationISJ_fSJ_fLNS_15FloatRoundStyleE2EEES1N_S1T_JEEENS4_5SM1004TMEM4LOAD26SM100_TMEM_LOAD_32dp32b32xENS4_13SM90_TMA_LOADENS16_INS17_ILi1ELi4ELi3EEES1A_NSX_INS5_IJS1B_S1P_EEENS5_IJS1P_SC_EEEEEEENS4_39AutoVectorizingCopyWithAssumedAlignmentILi128EEENS4_14SM90_TMA_STOREES29_S2B_S2B_EEEvvEEEEvNT_6ParamsE)
        /*0044*/ 	.word	0x00000000
.L_30:


//--------------------- .nv.compat                --------------------------
	.section	.nv.compat,"",@"SHT_CUDA_COMPAT_INFO"
	.align	4
        /*0000*/ 	.byte	0x02, 0x09, 0x01, 0x00, 0x02, 0x02, 0x02, 0x00, 0x02, 0x05, 0x05, 0x00, 0x03, 0x07, 0x01, 0x01
        /*0010*/ 	.byte	0x02, 0x03, 0x01, 0x00, 0x02, 0x06, 0x01, 0x00, 0x04, 0x0b, 0x08, 0x00, 0x09, 0x00, 0x00, 0x00
        /*0020*/ 	.byte	0x00, 0x00, 0x00, 0x00


//--------------------- .nv.info._ZN7cutlass13device_kernelINS_4gemm6kernel13GemmUniversalIN4cute5tupleIJiiiiEEENS1_10collective13CollectiveMmaINS1_35MainloopSm100TmaUmmaWarpSpecializedILi16ELi2ELi4ENS5_IJNS4_1CILi2EEENSA_ILi1EEESC_EEEEENS5_IJNSA_ILi128EEENSA_ILi256EEENSA_ILi64EEEEEENS_12float_e4m3_tENS5_IJlSC_lEEESJ_SK_NS4_8TiledMMAINS4_8MMA_AtomIJNS4_10MMA_TraitsINS4_25SM100_MMA_F8F6F4_2x1SM_SSEJSJ_SJ_fSF_SG_NS4_17integral_constantINS4_4UMMA5MajorELSR_0EEESS_NSP_INSQ_7ScaleInELST_0EEESU_EEEEEENS4_6LayoutINS5_IJSC_SC_SC_EEENS5_IJNSA_ILi0EEESZ_SZ_EEEEENS5_IJNS4_10UnderscoreES12_S12_EEEEENS4_18SM100_TMA_2SM_LOADENS4_14ComposedLayoutINS4_7SwizzleILi2ELi4ELi3EEENS4_18smem_ptr_flag_bitsILi8EEENSX_INS5_IJNSA_ILi8EEESH_EEENS5_IJSH_SC_EEEEEEEvNS4_8identityES15_S1F_vS1G_EENS_8epilogue10collective18CollectiveEpilogueINS1I_23Sm100TmaWarpSpecializedILi4ELi2ELi32ELb0ELb0EEEJNS5_IJSH_SG_SH_EEENS5_IJNSX_ISH_SC_EENSX_INS5_IJNSA_ILi32EEESB_EEENS5_IJSC_SF_EEEEEEEESJ_SK_SJ_SK_NS1I_6fusion15FusionCallbacksIS1M_NS1U_17LinearCombinationISJ_fSJ_fLNS_15FloatRoundStyleE2EEES1N_S1T_JEEENS4_5SM1004TMEM4LOAD26SM100_TMEM_LOAD_32dp32b32xENS4_13SM90_TMA_LOADENS16_INS17_ILi1ELi4ELi3EEES1A_NSX_INS5_IJS1B_S1P_EEENS5_IJS1P_SC_EEEEEEENS4_39AutoVectorizingCopyWithAssumedAlignmentILi128EEENS4_14SM90_TMA_STOREES29_S2B_S2B_EEEvvEEEEvNT_6ParamsE --------------------------
	.section	.nv.info._ZN7cutlass13device_kernelINS_4gemm6kernel13GemmUniversalIN4cute5tupleIJiiiiEEENS1_10collective13CollectiveMmaINS1_35MainloopSm100TmaUmmaWarpSpecializedILi16ELi2ELi4ENS5_IJNS4_1CILi2EEENSA_ILi1EEESC_EEEEENS5_IJNSA_ILi128EEENSA_ILi256EEENSA_ILi64EEEEEENS_12float_e4m3_tENS5_IJlSC_lEEESJ_SK_NS4_8TiledMMAINS4_8MMA_AtomIJNS4_10MMA_TraitsINS4_25SM100_MMA_F8F6F4_2x1SM_SSEJSJ_SJ_fSF_SG_NS4_17integral_constantINS4_4UMMA5MajorELSR_0EEESS_NSP_INSQ_7ScaleInELST_0EEESU_EEEEEENS4_6LayoutINS5_IJSC_SC_SC_EEENS5_IJNSA_ILi0EEESZ_SZ_EEEEENS5_IJNS4_10UnderscoreES12_S12_EEEEENS4_18SM100_TMA_2SM_LOADENS4_14ComposedLayoutINS4_7SwizzleILi2ELi4ELi3EEENS4_18smem_ptr_flag_bitsILi8EEENSX_INS5_IJNSA_ILi8EEESH_EEENS5_IJSH_SC_EEEEEEEvNS4_8identityES15_S1F_vS1G_EENS_8epilogue10collective18CollectiveEpilogueINS1I_23Sm100TmaWarpSpecializedILi4ELi2ELi32ELb0ELb0EEEJNS5_IJSH_SG_SH_EEENS5_IJNSX_ISH_SC_EENSX_INS5_IJNSA_ILi32EEESB_EEENS5_IJSC_SF_EEEEEEEESJ_SK_SJ_SK_NS1I_6fusion15FusionCallbacksIS1M_NS1U_17LinearCombinationISJ_fSJ_fLNS_15FloatRoundStyleE2EEES1N_S1T_JEEENS4_5SM1004TMEM4LOAD26SM100_TMEM_LOAD_32dp32b32xENS4_13SM90_TMA_LOADENS16_INS17_ILi1ELi4ELi3EEES1A_NSX_INS5_IJS1B_S1P_EEENS5_IJS1P_SC_EEEEEEENS4_39AutoVectorizingCopyWithAssumedAlignmentILi128EEENS4_14SM90_TMA_STOREES29_S2B_S2B_EEEvvEEEEvNT_6ParamsE,"",@"SHT_CUDA_INFO"
	.sectionflags	@""
	.align	4


	//----- nvinfo : EIATTR_CUDA_API_VERSION
	.align		4
        /*0000*/ 	.byte	0x04, 0x37
        /*0002*/ 	.short	(.L_32 - .L_31)
.L_31:
        /*0004*/ 	.word	0x00000082


	//----- nvinfo : EIATTR_KPARAM_INFO
	.align		4
.L_32:
        /*0008*/ 	.byte	0x04, 0x17
        /*000a*/ 	.short	(.L_34 - .L_33)
.L_33:
        /*000c*/ 	.word	0x00000000
        /*0010*/ 	.short	0x0000
        /*0012*/ 	.short	0x0000
        /*0014*/ 	.byte	0x00, 0xf0, 0x01, 0x20


	//----- nvinfo : EIATTR_AT_ENTRY_FRAGMENTS
	.align		4
.L_34:
        /*0018*/ 	.byte	0x04, 0x4f
        /*001a*/ 	.short	(.L_36 - .L_35)


	//   ....[0]....
.L_35:
        /*001c*/ 	.word	0x00000007


	//----- nvinfo : EIATTR_RESERVED_SMEM_USED
	.align		4
.L_36:
        /*0020*/ 	.byte	0x01, 0x41
	.zero		2


	//----- nvinfo : EIATTR_SPARSE_MMA_MASK
	.align		4
        /*0024*/ 	.byte	0x03, 0x50
        /*0026*/ 	.short	0x0000


	//----- nvinfo : EIATTR_TCGEN05_2CTA_USED
	.align		4
        /*0028*/ 	.byte	0x01, 0x52
	.zero		2


	//----- nvinfo : EIATTR_MAXREG_COUNT
	.align		4
        /*002c*/ 	.byte	0x03, 0x1b
        /*002e*/ 	.short	0x00ff


	//----- nvinfo : EIATTR_NUM_BARRIERS
	.align		4
        /*0030*/ 	.byte	0x02, 0x4c
        /*0032*/ 	.byte	0x07
	.zero		1


	//----- nvinfo : EIATTR_EXTERNS
	.align		4
        /*0034*/ 	.byte	0x04, 0x0f
        /*0036*/ 	.short	(.L_38 - .L_37)


	//   ....[0]....
	.align		4
.L_37:
        /*0038*/ 	.word	index@(__assertfail)


	//----- nvinfo : EIATTR_MERCURY_ISA_VERSION
	.align		4
.L_38:
        /*003c*/ 	.byte	0x03, 0x5f
        /*003e*/ 	.short	0x0101


	//----- nvinfo : EIATTR_INT_WARP_WIDE_INSTR_OFFSETS
	.align		4
        /*0040*/ 	.byte	0x04, 0x31
        /*0042*/ 	.short	(.L_40 - .L_39)


	//   ....[0]....
.L_39:
        /*0044*/ 	.word	0x00000ec0


	//   ....[1]....
        /*0048*/ 	.word	0x00000f60


	//   ....[2]....
        /*004c*/ 	.word	0x000022c0


	//   ....[3]....
        /*0050*/ 	.word	0x00004770


	//   ....[4]....
        /*0054*/ 	.word	0x000047a0


	//   ....[5]....
        /*0058*/ 	.word	0x000047f0


	//   ....[6]....
        /*005c*/ 	.word	0x00005110


	//   ....[7]....
        /*0060*/ 	.word	0x00005130


	//   ....[8]....
        /*0064*/ 	.word	0x00005210


	//   ....[9]....
        /*0068*/ 	.word	0x000052d0


	//   ....[10]....
        /*006c*/ 	.word	0x000052f0


	//   ....[11]....
        /*0070*/ 	.word	0x000053c0


	//   ....[12]....
        /*0074*/ 	.word	0x000054b0


	//   ....[13]....
        /*0078*/ 	.word	0x000054d0


	//   ....[14]....
        /*007c*/ 	.word	0x000055d0


	//   ....[15]....
        /*0080*/ 	.word	0x00005780


	//   ....[16]....
        /*0084*/ 	.word	0x00005790


	//   ....[17]....
        /*0088*/ 	.word	0x00005920


	//----- nvinfo : EIATTR_COOP_GROUP_MASK_REGIDS
	.align		4
.L_40:
        /*008c*/ 	.byte	0x04, 0x29
        /*008e*/ 	.short	(.L_42 - .L_41)


	//   ....[0]....
.L_41:
        /*0090*/ 	.word	0xffffffff


	//   ....[1]....
        /*0094*/ 	.word	0xffffffff


	//   ....[2]....
        /*0098*/ 	.word	0xffffffff


	//   ....[3]....
        /*009c*/ 	.word	0xffffffff


	//   ....[4]....
        /*00a0*/ 	.word	0xffffffff


	//   ....[5]....
        /*00a4*/ 	.word	0xffffffff


	//   ....[6]....
        /*00a8*/ 	.word	0xffffffff


	//   ....[7]....
        /*00ac*/ 	.word	0xffffffff


	//   ....[8]....
        /*00b0*/ 	.word	0xffffffff


	//   ....[9]....
        /*00b4*/ 	.word	0xffffffff


	//   ....[10]....
        /*00b8*/ 	.word	0xffffffff


	//   ....[11]....
        /*00bc*/ 	.word	0xffffffff


	//   ....[12]....
        /*00c0*/ 	.word	0xffffffff


	//   ....[13]....
        /*00c4*/ 	.word	0xffffffff


	//----- nvinfo : EIATTR_COOP_GROUP_INSTR_OFFSETS
	.align		4
.L_42:
        /*00c8*/ 	.byte	0x04, 0x28
        /*00ca*/ 	.short	(.L_44 - .L_43)


	//   ....[0]....
.L_43:
        /*00cc*/ 	.word	0x000000c0


	//   ....[1]....
        /*00d0*/ 	.word	0x00000500


	//   ....[2]....
        /*00d4*/ 	.word	0x00000830


	//   ....[3]....
        /*00d8*/ 	.word	0x000009c0


	//   ....[4]....
        /*00dc*/ 	.word	0x00000ab0


	//   ....[5]....
        /*00e0*/ 	.word	0x00000c10


	//   ....[6]....
        /*00e4*/ 	.word	0x00000da0


	//   ....[7]....
        /*00e8*/ 	.word	0x00000fe0


	//   ....[8]....
        /*00ec*/ 	.word	0x000021a0


	//   ....[9]....
        /*00f0*/ 	.word	0x00003640


	//   ....[10]....
        /*00f4*/ 	.word	0x00003b10


	//   ....[11]....
        /*00f8*/ 	.word	0x00003b40


	//   ....[12]....
        /*00fc*/ 	.word	0x00004680


	//   ....[13]....
        /*0100*/ 	.word	0x00004890


	//----- nvinfo : EIATTR_VRC_CTA_INIT_COUNT
	.align		4
.L_44:
        /*0104*/ 	.byte	0x02, 0x4a
        /*0106*/ 	.byte	0x80
	.zero		1


	//----- nvinfo : EIATTR_SYSCALL_OFFSETS
	.align		4
        /*0108*/ 	.byte	0x04, 0x46
        /*010a*/ 	.short	(.L_46 - .L_45)


	//   ....[0]....
.L_45:
        /*010c*/ 	.word	0x000063b0


	//   ....[1]....
        /*0110*/ 	.word	0x000064f0


	//   ....[2]....
        /*0114*/ 	.word	0x00006cf0


	//   ....[3]....
        /*0118*/ 	.word	0x00007ae0


	//   ....[4]....
        /*011c*/ 	.word	0x00008880


	//   ....[5]....
        /*0120*/ 	.word	0x00009640


	//----- nvinfo : EIATTR_MBARRIER_INSTR_OFFSETS
	.align		4
.L_46:
        /*0124*/ 	.byte	0x04, 0x39
        /*0126*/ 	.short	(.L_48 - .L_47)


	//   ....[0]....
.L_47:
        /*0128*/ 	.word	0x00000610
        /*012c*/ 	.word	0x000000ff
        /*0130*/ 	.word	0x00000000
        /*0134*/ 	.short	0x0100
        /*0136*/ 	.byte	0x08
	.zero		1


	//   ....[1]....
        /*0138*/ 	.word	0x00000620
        /*013c*/ 	.word	0x000000ff
        /*0140*/ 	.word	0x00000080
        /*0144*/ 	.short	0x0100
        /*0146*/ 	.byte	0x08
	.zero		1


	//   ....[2]....
        /*0148*/ 	.word	0x00000630
        /*014c*/ 	.word	0x000000ff
        /*0150*/ 	.word	0x00000008
        /*0154*/ 	.short	0x0100
        /*0156*/ 	.byte	0x08
	.zero		1


	//   ....[3]....
        /*0158*/ 	.word	0x00000640
        /*015c*/ 	.word	0x000000ff
        /*0160*/ 	.word	0x00000088
        /*0164*/ 	.short	0x0100
        /*0166*/ 	.byte	0x08
	.zero		1


	//   ....[4]....
        /*0168*/ 	.word	0x00000650
        /*016c*/ 	.word	0x000000ff
        /*0170*/ 	.word	0x00000010
        /*0174*/ 	.short	0x0100
        /*0176*/ 	.byte	0x08
	.zero		1


	//   ....[5]....
        /*0178*/ 	.word	0x00000660
        /*017c*/ 	.word	0x000000ff
        /*0180*/ 	.word	0x00000090
        /*0184*/ 	.short	0x0100
        /*0186*/ 	.byte	0x08
	.zero		1


	//   ....[6]....
        /*0188*/ 	.word	0x00000670
        /*018c*/ 	.word	0x000000ff
        /*0190*/ 	.word	0x00000018
        /*0194*/ 	.short	0x0100
        /*0196*/ 	.byte	0x08
	.zero		1


	//   ....[7]....
        /*0198*/ 	.word	0x00000680
        /*019c*/ 	.word	0x000000ff
        /*01a0*/ 	.word	0x00000098
        /*01a4*/ 	.short	0x0100
        /*01a6*/ 	.byte	0x08
	.zero		1


	//   ....[8]....
        /*01a8*/ 	.word	0x00000690
        /*01ac*/ 	.word	0x000000ff
        /*01b0*/ 	.word	0x00000020
        /*01b4*/ 	.short	0x0100
        /*01b6*/ 	.byte	0x08
	.zero		1


	//   ....[9]....
        /*01b8*/ 	.word	0x000006a0
        /*01bc*/ 	.word	0x000000ff
        /*01c0*/ 	.word	0x000000a0
        /*01c4*/ 	.short	0x0100
        /*01c6*/ 	.byte	0x08
	.zero		1


	//   ....[10]....
        /*01c8*/ 	.word	0x000006b0
        /*01cc*/ 	.word	0x000000ff
        /*01d0*/ 	.word	0x00000028
        /*01d4*/ 	.short	0x0100
        /*01d6*/ 	.byte	0x08
	.zero		1


	//   ....[11]....
        /*01d8*/ 	.word	0x000006c0
        /*01dc*/ 	.word	0x000000ff
        /*01e0*/ 	.word	0x000000a8
        /*01e4*/ 	.short	0x0100
        /*01e6*/ 	.byte	0x08
	.zero		1


	//   ....[12]....
        /*01e8*/ 	.word	0x000006d0
        /*01ec*/ 	.word	0x000000ff
        /*01f0*/ 	.word	0x00000030
        /*01f4*/ 	.short	0x0100
        /*01f6*/ 	.byte	0x08
	.zero		1


	//   ....[13]....
        /*01f8*/ 	.word	0x000006e0
        /*01fc*/ 	.word	0x000000ff
        /*0200*/ 	.word	0x000000b0
        /*0204*/ 	.short	0x0100
        /*0206*/ 	.byte	0x08
	.zero		1


	//   ....[14]....
        /*0208*/ 	.word	0x000006f0
        /*020c*/ 	.word	0x000000ff
        /*0210*/ 	.word	0x00000038
        /*0214*/ 	.short	0x0100
        /*0216*/ 	.byte	0x08
	.zero		1


	//   ....[15]....
        /*0218*/ 	.word	0x00000700
        /*021c*/ 	.word	0x000000ff
        /*0220*/ 	.word	0x000000b8
        /*0224*/ 	.short	0x0100
        /*0226*/ 	.byte	0x08
	.zero		1


	//   ....[16]....
        /*0228*/ 	.word	0x00000710
        /*022c*/ 	.word	0x000000ff
        /*0230*/ 	.word	0x00000040
        /*0234*/ 	.short	0x0100
        /*0236*/ 	.byte	0x08
	.zero		1


	//   ....[17]....
        /*0238*/ 	.word	0x00000720
        /*023c*/ 	.word	0x000000ff
        /*0240*/ 	.word	0x000000c0
        /*0244*/ 	.short	0x0100
        /*0246*/ 	.byte	0x08
	.zero		1


	//   ....[18]....
        /*0248*/ 	.word	0x00000730
        /*024c*/ 	.word	0x000000ff
        /*0250*/ 	.word	0x00000048
        /*0254*/ 	.short	0x0100
        /*0256*/ 	.byte	0x08
	.zero		1


	//   ....[19]....
        /*0258*/ 	.word	0x00000740
        /*025c*/ 	.word	0x000000ff
        /*0260*/ 	.word	0x000000c8
        /*0264*/ 	.short	0x0100
        /*0266*/ 	.byte	0x08
	.zero		1


	//   ....[20]....
        /*0268*/ 	.word	0x00000750
        /*026c*/ 	.word	0x000000ff
        /*0270*/ 	.word	0x00000050
        /*0274*/ 	.short	0x0100
        /*0276*/ 	.byte	0x08
	.zero		1


	//   ....[21]....
        /*0278*/ 	.word	0x00000760
        /*027c*/ 	.word	0x000000ff
        /*0280*/ 	.word	0x000000d0
        /*0284*/ 	.short	0x0100
        /*0286*/ 	.byte	0x08
	.zero		1


	//   ....[22]....
        /*0288*/ 	.word	0x00000770
        /*028c*/ 	.word	0x000000ff
        /*0290*/ 	.word	0x00000058
        /*0294*/ 	.short	0x0100
        /*0296*/ 	.byte	0x08
	.zero		1


	//   ....[23]....
        /*0298*/ 	.word	0x00000780
        /*029c*/ 	.word	0x000000ff
        /*02a0*/ 	.word	0x000000d8
        /*02a4*/ 	.short	0x0100
        /*02a6*/ 	.byte	0x08
	.zero		1


	//   ....[24]....
        /*02a8*/ 	.word	0x00000790
        /*02ac*/ 	.word	0x000000ff
        /*02b0*/ 	.word	0x00000060
        /*02b4*/ 	.short	0x0100
        /*02b6*/ 	.byte	0x08
	.zero		1


	//   ....[25]....
        /*02b8*/ 	.word	0x000007a0
        /*02bc*/ 	.word	0x000000ff
        /*02c0*/ 	.word	0x000000e0
        /*02c4*/ 	.short	0x0100
        /*02c6*/ 	.byte	0x08
	.zero		1


	//   ....[26]....
        /*02c8*/ 	.word	0x000007b0
        /*02cc*/ 	.word	0x000000ff
        /*02d0*/ 	.word	0x00000068
        /*02d4*/ 	.short	0x0100
        /*02d6*/ 	.byte	0x08
	.zero		1


	//   ....[27]....
        /*02d8*/ 	.word	0x000007c0
        /*02dc*/ 	.word	0x000000ff
        /*02e0*/ 	.word	0x000000e8
        /*02e4*/ 	.short	0x0100
        /*02e6*/ 	.byte	0x08
	.zero		1


	//   ....[28]....
        /*02e8*/ 	.word	0x000007d0
        /*02ec*/ 	.word	0x000000ff
        /*02f0*/ 	.word	0x00000070
        /*02f4*/ 	.short	0x0100
        /*02f6*/ 	.byte	0x08
	.zero		1


	//   ....[29]....
        /*02f8*/ 	.word	0x000007e0
        /*02fc*/ 	.word	0x000000ff
        /*0300*/ 	.word	0x000000f0
        /*0304*/ 	.short	0x0100
        /*0306*/ 	.byte	0x08
	.zero		1


	//   ....[30]....
        /*0308*/ 	.word	0x000007f0
        /*030c*/ 	.word	0x000000ff
        /*0310*/ 	.word	0x00000078
        /*0314*/ 	.short	0x0100
        /*0316*/ 	.byte	0x08
	.zero		1


	//   ....[31]....
        /*0318*/ 	.word	0x00000800
        /*031c*/ 	.word	0x000000ff
        /*0320*/ 	.word	0x000000f8
        /*0324*/ 	.short	0x0100
        /*0326*/ 	.byte	0x08
	.zero		1


	//   ....[32]....
        /*0328*/ 	.word	0x00000930
        /*032c*/ 	.word	0x000000ff
        /*0330*/ 	.word	0x00000100
        /*0334*/ 	.short	0x0100
        /*0336*/ 	.byte	0x09
	.zero		1


	//   ....[33]....
        /*0338*/ 	.word	0x00000940
        /*033c*/ 	.word	0x000000ff
        /*0340*/ 	.word	0x00000120
        /*0344*/ 	.short	0x0100
        /*0346*/ 	.byte	0x09
	.zero		1


	//   ....[34]....
        /*0348*/ 	.word	0x00000950
        /*034c*/ 	.word	0x000000ff
        /*0350*/ 	.word	0x00000108
        /*0354*/ 	.short	0x0100
        /*0356*/ 	.byte	0x09
	.zero		1


	//   ....[35]....
        /*0358*/ 	.word	0x00000960
        /*035c*/ 	.word	0x000000ff
        /*0360*/ 	.word	0x00000128
        /*0364*/ 	.short	0x0100
        /*0366*/ 	.byte	0x09
	.zero		1


	//   ....[36]....
        /*0368*/ 	.word	0x00000970
        /*036c*/ 	.word	0x000000ff
        /*0370*/ 	.word	0x00000110
        /*0374*/ 	.short	0x0100
        /*0376*/ 	.byte	0x09
	.zero		1


	//   ....[37]....
        /*0378*/ 	.word	0x00000980
        /*037c*/ 	.word	0x000000ff
        /*0380*/ 	.word	0x00000130
        /*0384*/ 	.short	0x0100
        /*0386*/ 	.byte	0x09
	.zero		1


	//   ....[38]....
        /*0388*/ 	.word	0x00000990
        /*038c*/ 	.word	0x000000ff
        /*0390*/ 	.word	0x00000118
        /*0394*/ 	.short	0x0100
        /*0396*/ 	.byte	0x09
	.zero		1


	//   ....[39]....
        /*0398*/ 	.word	0x000009a0
        /*039c*/ 	.word	0x000000ff
        /*03a0*/ 	.word	0x00000138
        /*03a4*/ 	.short	0x0100
        /*03a6*/ 	.byte	0x09
	.zero		1


	//   ....[40]....
        /*03a8*/ 	.word	0x00000a80
        /*03ac*/ 	.word	0x000000ff
        /*03b0*/ 	.word	0x00000140
        /*03b4*/ 	.short	0x0100
        /*03b6*/ 	.byte	0x08
	.zero		1


	//   ....[41]....
        /*03b8*/ 	.word	0x00000a90
        /*03bc*/ 	.word	0x000000ff
        /*03c0*/ 	.word	0x00000148
        /*03c4*/ 	.short	0x0100
        /*03c6*/ 	.byte	0x08
	.zero		1


	//   ....[42]....
        /*03c8*/ 	.word	0x00000bc0
        /*03cc*/ 	.word	0x000000ff
        /*03d0*/ 	.word	0x00000150
        /*03d4*/ 	.short	0x0100
        /*03d6*/ 	.byte	0x08
	.zero		1


	//   ....[43]....
        /*03d8*/ 	.word	0x00000bd0
        /*03dc*/ 	.word	0x000000ff
        /*03e0*/ 	.word	0x00000160
        /*03e4*/ 	.short	0x0100
        /*03e6*/ 	.byte	0x08
	.zero		1


	//   ....[44]....
        /*03e8*/ 	.word	0x00000be0
        /*03ec*/ 	.word	0x000000ff
        /*03f0*/ 	.word	0x00000158
        /*03f4*/ 	.short	0x0100
        /*03f6*/ 	.byte	0x08
	.zero		1


	//   ....[45]....
        /*03f8*/ 	.word	0x00000bf0
        /*03fc*/ 	.word	0x000000ff
        /*0400*/ 	.word	0x00000168
        /*0404*/ 	.short	0x0100
        /*0406*/ 	.byte	0x08
	.zero		1


	//   ....[46]....
        /*0408*/ 	.word	0x00000d10
        /*040c*/ 	.word	0x000000ff
        /*0410*/ 	.word	0x00000170
        /*0414*/ 	.short	0x0100
        /*0416*/ 	.byte	0x09
	.zero		1


	//   ....[47]....
        /*0418*/ 	.word	0x00000d20
        /*041c*/ 	.word	0x000000ff
        /*0420*/ 	.word	0x00000190
        /*0424*/ 	.short	0x0100
        /*0426*/ 	.byte	0x09
	.zero		1


	//   ....[48]....
        /*0428*/ 	.word	0x00000d30
        /*042c*/ 	.word	0x000000ff
        /*0430*/ 	.word	0x00000178
        /*0434*/ 	.short	0x0100
        /*0436*/ 	.byte	0x09
	.zero		1


	//   ....[49]....
        /*0438*/ 	.word	0x00000d40
        /*043c*/ 	.word	0x000000ff
        /*0440*/ 	.word	0x00000198
        /*0444*/ 	.short	0x0100
        /*0446*/ 	.byte	0x09
	.zero		1


	//   ....[50]....
        /*0448*/ 	.word	0x00000d50
        /*044c*/ 	.word	0x000000ff
        /*0450*/ 	.word	0x00000180
        /*0454*/ 	.short	0x0100
        /*0456*/ 	.byte	0x09
	.zero		1


	//   ....[51]....
        /*0458*/ 	.word	0x00000d60
        /*045c*/ 	.word	0x000000ff
        /*0460*/ 	.word	0x000001a0
        /*0464*/ 	.short	0x0100
        /*0466*/ 	.byte	0x09
	.zero		1


	//   ....[52]....
        /*0468*/ 	.word	0x00000d70
        /*046c*/ 	.word	0x000000ff
        /*0470*/ 	.word	0x00000188
        /*0474*/ 	.short	0x0100
        /*0476*/ 	.byte	0x09
	.zero		1


	//   ....[53]....
        /*0478*/ 	.word	0x00000d80
        /*047c*/ 	.word	0x000000ff
        /*0480*/ 	.word	0x000001a8
        /*0484*/ 	.short	0x0100
        /*0486*/ 	.byte	0x09
	.zero		1


	//   ....[54]....
        /*0488*/ 	.word	0x00000e70
        /*048c*/ 	.word	0x000000ff
        /*0490*/ 	.word	0x000001b0
        /*0494*/ 	.short	0x0100
        /*0496*/ 	.byte	0x08
	.zero		1


	//   ....[55]....
        /*0498*/ 	.word	0x00000e80
        /*049c*/ 	.word	0x000000ff
        /*04a0*/ 	.word	0x000001c0
        /*04a4*/ 	.short	0x0100
        /*04a6*/ 	.byte	0x08
	.zero		1


	//   ....[56]....
        /*04a8*/ 	.word	0x00000e90
        /*04ac*/ 	.word	0x000000ff
        /*04b0*/ 	.word	0x000001b8
        /*04b4*/ 	.short	0x0100
        /*04b6*/ 	.byte	0x08
	.zero		1


	//   ....[57]....
        /*04b8*/ 	.word	0x00000ea0
        /*04bc*/ 	.word	0x000000ff
        /*04c0*/ 	.word	0x000001c8
        /*04c4*/ 	.short	0x0100
        /*04c6*/ 	.byte	0x08
	.zero		1


	//   ....[58]....
        /*04c8*/ 	.word	0x00000f90
        /*04cc*/ 	.word	0x000000ff
        /*04d0*/ 	.word	0x000001d0
        /*04d4*/ 	.short	0x0100
        /*04d6*/ 	.byte	0x07
	.zero		1


	//   ....[59]....
        /*04d8*/ 	.word	0x000019a0
        /*04dc*/ 	.word	0x00000002
        /*04e0*/ 	.word	0x000001c0
        /*04e4*/ 	.short	0x010a
        /*04e6*/ 	.byte	0xff
	.zero		1


	//   ....[60]....
        /*04e8*/ 	.word	0x000019d0
        /*04ec*/ 	.word	0x00000002
        /*04f0*/ 	.word	0x000001b0
        /*04f4*/ 	.short	0x0101
        /*04f6*/ 	.byte	0xff
	.zero		1


	//   ....[61]....
        /*04f8*/ 	.word	0x00001aa0
        /*04fc*/ 	.word	0x000000ff
        /*0500*/ 	.word	0x00000080
        /*0504*/ 	.short	0x010a
        /*0506*/ 	.byte	0x08
	.zero		1


	//   ....[62]....
        /*0508*/ 	.word	0x00001ba0
        /*050c*/ 	.word	0x000000ff
        /*0510*/ 	.word	0x00000080
        /*0514*/ 	.short	0x010a
        /*0516*/ 	.byte	0x21
	.zero		1


	//   ....[63]....
        /*0518*/ 	.word	0x00001d50
        /*051c*/ 	.word	0x000000ff
        /*0520*/ 	.word	0x00000080
        /*0524*/ 	.short	0x010a
        /*0526*/ 	.byte	0x08
	.zero		1


	//   ....[64]....
        /*0528*/ 	.word	0x00001e50
        /*052c*/ 	.word	0x000000ff
        /*0530*/ 	.word	0x00000148
        /*0534*/ 	.short	0x0101
        /*0536*/ 	.byte	0x06
	.zero		1


	//   ....[65]....
        /*0538*/ 	.word	0x00001e70
        /*053c*/ 	.word	0x000000ff
        /*0540*/ 	.word	0x00000080
        /*0544*/ 	.short	0x010a
        /*0546*/ 	.byte	0x08
	.zero		1


	//   ....[66]....
        /*0548*/ 	.word	0x00001ef0
        /*054c*/ 	.word	0x000000ff
        /*0550*/ 	.word	0x00000080
        /*0554*/ 	.short	0x010a
        /*0556*/ 	.byte	0x11
	.zero		1


	//   ....[67]....
        /*0558*/ 	.word	0x00002080
        /*055c*/ 	.word	0x000000ff
        /*0560*/ 	.word	0x00000080
        /*0564*/ 	.short	0x010a
        /*0566*/ 	.byte	0x08
	.zero		1


	//   ....[68]....
        /*0568*/ 	.word	0x000021d0
        /*056c*/ 	.word	0x00000002
        /*0570*/ 	.word	0x00000150
        /*0574*/ 	.short	0x010a
        /*0576*/ 	.byte	0xff
	.zero		1


	//   ....[69]....
        /*0578*/ 	.word	0x00002290
        /*057c*/ 	.word	0x00000002
        /*0580*/ 	.word	0x00000000
        /*0584*/ 	.short	0x0101
        /*0586*/ 	.byte	0xff
	.zero		1


	//   ....[70]....
        /*0588*/ 	.word	0x000027f0
        /*058c*/ 	.word	0x000000ff
        /*0590*/ 	.word	0x00000000
        /*0594*/ 	.short	0x010a
        /*0596*/ 	.byte	0x04
	.zero		1


	//   ....[71]....
        /*0598*/ 	.word	0x00002880
        /*059c*/ 	.word	0x000000ff
        /*05a0*/ 	.word	0x00000000
        /*05a4*/ 	.short	0x010a
        /*05a6*/ 	.byte	0x04
	.zero		1


	//   ....[72]....
        /*05a8*/ 	.word	0x00002910
        /*05ac*/ 	.word	0x000000ff
        /*05b0*/ 	.word	0x00000000
        /*05b4*/ 	.short	0x010a
        /*05b6*/ 	.byte	0x04
	.zero		1


	//   ....[73]....
        /*05b8*/ 	.word	0x000029a0
        /*05bc*/ 	.word	0x000000ff
        /*05c0*/ 	.word	0x00000000
        /*05c4*/ 	.short	0x010a
        /*05c6*/ 	.byte	0x04
	.zero		1


	//   ....[74]....
        /*05c8*/ 	.word	0x00002a30
        /*05cc*/ 	.word	0x000000ff
        /*05d0*/ 	.word	0x00000000
        /*05d4*/ 	.short	0x010a
        /*05d6*/ 	.byte	0x04
	.zero		1


	//   ....[75]....
        /*05d8*/ 	.word	0x00002ac0
        /*05dc*/ 	.word	0x000000ff
        /*05e0*/ 	.word	0x00000000
        /*05e4*/ 	.short	0x010a
        /*05e6*/ 	.byte	0x04
	.zero		1


	//   ....[76]....
        /*05e8*/ 	.word	0x00002b50
        /*05ec*/ 	.word	0x000000ff
        /*05f0*/ 	.word	0x00000000
        /*05f4*/ 	.short	0x010a
        /*05f6*/ 	.byte	0x04
	.zero		1


	//   ....[77]....
        /*05f8*/ 	.word	0x00002be0
        /*05fc*/ 	.word	0x000000ff
        /*0600*/ 	.word	0x00000000
        /*0604*/ 	.short	0x010a
        /*0606*/ 	.byte	0x04
	.zero		1


	//   ....[78]....
        /*0608*/ 	.word	0x00002c70
        /*060c*/ 	.word	0x000000ff
        /*0610*/ 	.word	0x00000000
        /*0614*/ 	.short	0x010a
        /*0616*/ 	.byte	0x04
	.zero		1


	//   ....[79]....
        /*0618*/ 	.word	0x00002d00
        /*061c*/ 	.word	0x000000ff
        /*0620*/ 	.word	0x00000000
        /*0624*/ 	.short	0x010a
        /*0626*/ 	.byte	0x04
	.zero		1


	//   ....[80]....
        /*0628*/ 	.word	0x00002d90
        /*062c*/ 	.word	0x000000ff
        /*0630*/ 	.word	0x00000000
        /*0634*/ 	.short	0x010a
        /*0636*/ 	.byte	0x04
	.zero		1


	//   ....[81]....
        /*0638*/ 	.word	0x00002e20
        /*063c*/ 	.word	0x000000ff
        /*0640*/ 	.word	0x00000000
        /*0644*/ 	.short	0x010a
        /*0646*/ 	.byte	0x04
	.zero		1


	//   ....[82]....
        /*0648*/ 	.word	0x00002eb0
        /*064c*/ 	.word	0x000000ff
        /*0650*/ 	.word	0x00000000
        /*0654*/ 	.short	0x010a
        /*0656*/ 	.byte	0x04
	.zero		1


	//   ....[83]....
        /*0658*/ 	.word	0x00002f40
        /*065c*/ 	.word	0x000000ff
        /*0660*/ 	.word	0x00000000
        /*0664*/ 	.short	0x010a
        /*0666*/ 	.byte	0x04
	.zero		1


	//   ....[84]....
        /*0668*/ 	.word	0x00002fd0
        /*066c*/ 	.word	0x000000ff
        /*0670*/ 	.word	0x00000000
        /*0674*/ 	.short	0x010a
        /*0676*/ 	.byte	0x04
	.zero		1


	//   ....[85]....
        /*0678*/ 	.word	0x00003070
        /*067c*/ 	.word	0x00000000
        /*0680*/ 	.word	0x00000000
        /*0684*/ 	.short	0x010a
        /*0686*/ 	.byte	0xff
	.zero		1


	//   ....[86]....
        /*0688*/ 	.word	0x000031a0
        /*068c*/ 	.word	0x00000000
        /*0690*/ 	.word	0x000001b0
        /*0694*/ 	.short	0x010a
        /*0696*/ 	.byte	0xff
	.zero		1


	//   ....[87]....
        /*0698*/ 	.word	0x00003210
        /*069c*/ 	.word	0x00000000
        /*06a0*/ 	.word	0x00000000
        /*06a4*/ 	.short	0x0101
        /*06a6*/ 	.byte	0xff
	.zero		1


	//   ....[88]....
        /*06a8*/ 	.word	0x00003230
        /*06ac*/ 	.word	0x000000ff
        /*06b0*/ 	.word	0x00000160
        /*06b4*/ 	.short	0x010a
        /*06b6*/ 	.byte	0x05
	.zero		1


	//   ....[89]....
        /*06b8*/ 	.word	0x00003350
        /*06bc*/ 	.word	0x00000000
        /*06c0*/ 	.word	0x00000150
        /*06c4*/ 	.short	0x010a
        /*06c6*/ 	.byte	0xff
	.zero		1


	//   ....[90]....
        /*06c8*/ 	.word	0x00003450
        /*06cc*/ 	.word	0x00000000
        /*06d0*/ 	.word	0x00000000
        /*06d4*/ 	.short	0x0101
        /*06d6*/ 	.byte	0xff
	.zero		1


	//   ....[91]....
        /*06d8*/ 	.word	0x000034e0
        /*06dc*/ 	.word	0x000000ff
        /*06e0*/ 	.word	0x00000160
        /*06e4*/ 	.short	0x0106
        /*06e6*/ 	.byte	0x05
	.zero		1


	//   ....[92]....
        /*06e8*/ 	.word	0x00003500
        /*06ec*/ 	.word	0x000000ff
        /*06f0*/ 	.word	0x00000160
        /*06f4*/ 	.short	0x010a
        /*06f6*/ 	.byte	0x05
	.zero		1


	//   ....[93]....
        /*06f8*/ 	.word	0x00003590
        /*06fc*/ 	.word	0x000000ff
        /*0700*/ 	.word	0x00000160
        /*0704*/ 	.short	0x0106
        /*0706*/ 	.byte	0x04
	.zero		1


	//   ....[94]....
        /*0708*/ 	.word	0x000035d0
        /*070c*/ 	.word	0x00000000
        /*0710*/ 	.word	0x00000160
        /*0714*/ 	.short	0x010a
        /*0716*/ 	.byte	0xff
	.zero		1


	//   ....[95]....
        /*0718*/ 	.word	0x00003810
        /*071c*/ 	.word	0x000000ff
        /*0720*/ 	.word	0x00000008
        /*0724*/ 	.short	0x010a
        /*0726*/ 	.byte	0x06
	.zero		1


	//   ....[96]....
        /*0728*/ 	.word	0x00003830
        /*072c*/ 	.word	0x000000ff
        /*0730*/ 	.word	0x00000008
        /*0734*/ 	.short	0x010a
        /*0736*/ 	.byte	0x06
	.zero		1


	//   ....[97]....
        /*0738*/ 	.word	0x000039c0
        /*073c*/ 	.word	0x000000ff
        /*0740*/ 	.word	0x00000008
        /*0744*/ 	.short	0x010a
        /*0746*/ 	.byte	0x06
	.zero		1


	//   ....[98]....
        /*0748*/ 	.word	0x000039e0
        /*074c*/ 	.word	0x000000ff
        /*0750*/ 	.word	0x00000008
        /*0754*/ 	.short	0x010a
        /*0756*/ 	.byte	0x06
	.zero		1


	//   ....[99]....
        /*0758*/ 	.word	0x00003aa0
        /*075c*/ 	.word	0x000000ff
        /*0760*/ 	.word	0x00000000
        /*0764*/ 	.short	0x0101
        /*0766*/ 	.byte	0x07
	.zero		1


	//   ....[100]....
        /*0768*/ 	.word	0x00003da0
        /*076c*/ 	.word	0x00000000
        /*0770*/ 	.word	0x00000150
        /*0774*/ 	.short	0x010a
        /*0776*/ 	.byte	0xff
	.zero		1


	//   ....[101]....
        /*0778*/ 	.word	0x00003e60
        /*077c*/ 	.word	0x00000000
        /*0780*/ 	.word	0x00000000
        /*0784*/ 	.short	0x0101
        /*0786*/ 	.byte	0xff
	.zero		1


	//   ....[102]....
        /*0788*/ 	.word	0x00003f20
        /*078c*/ 	.word	0x000000ff
        /*0790*/ 	.word	0x00000000
        /*0794*/ 	.short	0x010a
        /*0796*/ 	.byte	0x06
	.zero		1


	//   ....[103]....
        /*0798*/ 	.word	0x00003f30
        /*079c*/ 	.word	0x000000ff
        /*07a0*/ 	.word	0x00000190
        /*07a4*/ 	.short	0x010a
        /*07a6*/ 	.byte	0x0a
	.zero		1


	//   ....[104]....
        /*07a8*/ 	.word	0x00003fe0
        /*07ac*/ 	.word	0x000000ff
        /*07b0*/ 	.word	0x00000000
        /*07b4*/ 	.short	0x010a
        /*07b6*/ 	.byte	0x09
	.zero		1


	//   ....[105]....
        /*07b8*/ 	.word	0x00004120
        /*07bc*/ 	.word	0x000000ff
        /*07c0*/ 	.word	0x00000000
        /*07c4*/ 	.short	0x010a
        /*07c6*/ 	.byte	0x06
	.zero		1


	//   ....[106]....
        /*07c8*/ 	.word	0x00004370
        /*07cc*/ 	.word	0x000000ff
        /*07d0*/ 	.word	0x00000000
        /*07d4*/ 	.short	0x010a
        /*07d6*/ 	.byte	0x07
	.zero		1


	//   ....[107]....
        /*07d8*/ 	.word	0x00004400
        /*07dc*/ 	.word	0x000000ff
        /*07e0*/ 	.word	0x00000000
        /*07e4*/ 	.short	0x010a
        /*07e6*/ 	.byte	0x07
	.zero		1


	//   ....[108]....
        /*07e8*/ 	.word	0x00004490
        /*07ec*/ 	.word	0x000000ff
        /*07f0*/ 	.word	0x00000000
        /*07f4*/ 	.short	0x010a
        /*07f6*/ 	.byte	0x07
	.zero		1


	//   ....[109]....
        /*07f8*/ 	.word	0x00004530
        /*07fc*/ 	.word	0x00000000
        /*0800*/ 	.word	0x00000000
        /*0804*/ 	.short	0x010a
        /*0806*/ 	.byte	0xff
	.zero		1


	//   ....[110]....
        /*0808*/ 	.word	0x00004570
        /*080c*/ 	.word	0x00000000
        /*0810*/ 	.word	0x00000000
        /*0814*/ 	.short	0x010a
        /*0816*/ 	.byte	0xff
	.zero		1


	//   ....[111]....
        /*0818*/ 	.word	0x000045e0
        /*081c*/ 	.word	0x000000ff
        /*0820*/ 	.word	0x00000000
        /*0824*/ 	.short	0x0101
        /*0826*/ 	.byte	0x05
	.zero		1


	//   ....[112]....
        /*0828*/ 	.word	0x00004620
        /*082c*/ 	.word	0x000000ff
        /*0830*/ 	.word	0x000001d0
        /*0834*/ 	.short	0x010a
        /*0836*/ 	.byte	0x08
	.zero		1


	//   ....[113]....
        /*0838*/ 	.word	0x00004670
        /*083c*/ 	.word	0x000000ff
        /*0840*/ 	.word	0x00000000
        /*0844*/ 	.short	0x0101
        /*0846*/ 	.byte	0x05
	.zero		1


	//   ....[114]....
        /*0848*/ 	.word	0x00004ac0
        /*084c*/ 	.word	0x00000000
        /*0850*/ 	.word	0x00000150
        /*0854*/ 	.short	0x010a
        /*0856*/ 	.byte	0xff
	.zero		1


	//   ....[115]....
        /*0858*/ 	.word	0x00004b80
        /*085c*/ 	.word	0x00000000
        /*0860*/ 	.word	0x00000000
        /*0864*/ 	.short	0x0101
        /*0866*/ 	.byte	0xff
	.zero		1


	//   ....[116]....
        /*0868*/ 	.word	0x00004ea0
        /*086c*/ 	.word	0x000000ff
        /*0870*/ 	.word	0x00000148
        /*0874*/ 	.short	0x010a
        /*0876*/ 	.byte	0x07
	.zero		1


	//   ....[117]....
        /*0878*/ 	.word	0x00005090
        /*087c*/ 	.word	0x000000ff
        /*0880*/ 	.word	0x00000120
        /*0884*/ 	.short	0x010a
        /*0886*/ 	.byte	0x07
	.zero		1


	//   ....[118]....
        /*0888*/ 	.word	0x00005280
        /*088c*/ 	.word	0x000000ff
        /*0890*/ 	.word	0x00000100
        /*0894*/ 	.short	0x010b
        /*0896*/ 	.byte	0x07
	.zero		1


	//   ....[119]....
        /*0898*/ 	.word	0x00005290
        /*089c*/ 	.word	0x000000ff
        /*08a0*/ 	.word	0x00000000
        /*08a4*/ 	.short	0x0101
        /*08a6*/ 	.byte	0x0e
	.zero		1


	//   ....[120]....
        /*08a8*/ 	.word	0x000052a0
        /*08ac*/ 	.word	0x000000ff
        /*08b0*/ 	.word	0x00000128
        /*08b4*/ 	.short	0x010a
        /*08b6*/ 	.byte	0x07
	.zero		1


	//   ....[121]....
        /*08b8*/ 	.word	0x00005450
        /*08bc*/ 	.word	0x000000ff
        /*08c0*/ 	.word	0x00000108
        /*08c4*/ 	.short	0x010b
        /*08c6*/ 	.byte	0x07
	.zero		1


	//   ....[122]....
        /*08c8*/ 	.word	0x00005460
        /*08cc*/ 	.word	0x000000ff
        /*08d0*/ 	.word	0x00000000
        /*08d4*/ 	.short	0x0101
        /*08d6*/ 	.byte	0x0e
	.zero		1


	//   ....[123]....
        /*08d8*/ 	.word	0x00005470
        /*08dc*/ 	.word	0x000000ff
        /*08e0*/ 	.word	0x00000130
        /*08e4*/ 	.short	0x010a
        /*08e6*/ 	.byte	0x07
	.zero		1


	//   ....[124]....
        /*08e8*/ 	.word	0x00005660
        /*08ec*/ 	.word	0x000000ff
        /*08f0*/ 	.word	0x00000110
        /*08f4*/ 	.short	0x010b
        /*08f6*/ 	.byte	0x07
	.zero		1


	//   ....[125]....
        /*08f8*/ 	.word	0x000056d0
        /*08fc*/ 	.word	0x000000ff
        /*0900*/ 	.word	0x00000000
        /*0904*/ 	.short	0x0101
        /*0906*/ 	.byte	0x0e
	.zero		1


	//   ....[126]....
        /*0908*/ 	.word	0x000056e0
        /*090c*/ 	.word	0x000000ff
        /*0910*/ 	.word	0x00000138
        /*0914*/ 	.short	0x010a
        /*0916*/ 	.byte	0x07
	.zero		1


	//   ....[127]....
        /*0918*/ 	.word	0x00005980
        /*091c*/ 	.word	0x000000ff
        /*0920*/ 	.word	0x00000118
        /*0924*/ 	.short	0x010b
        /*0926*/ 	.byte	0x07
	.zero		1


	//   ....[128]....
        /*0928*/ 	.word	0x000059a0
        /*092c*/ 	.word	0x000000ff
        /*0930*/ 	.word	0x00000000
        /*0934*/ 	.short	0x0101
        /*0936*/ 	.byte	0x0d
	.zero		1


	//   ....[129]....
        /*0938*/ 	.word	0x000059d0
        /*093c*/ 	.word	0x000000ff
        /*0940*/ 	.word	0x00000120
        /*0944*/ 	.short	0x010a
        /*0946*/ 	.byte	0x07
	.zero		1


	//   ....[130]....
        /*0948*/ 	.word	0x000059f0
        /*094c*/ 	.word	0x000000ff
        /*0950*/ 	.word	0x00000128
        /*0954*/ 	.short	0x010a
        /*0956*/ 	.byte	0x07
	.zero		1


	//   ....[131]....
        /*0958*/ 	.word	0x00005a10
        /*095c*/ 	.word	0x000000ff
        /*0960*/ 	.word	0x00000130
        /*0964*/ 	.short	0x010a
        /*0966*/ 	.byte	0x07
	.zero		1


	//   ....[132]....
        /*0968*/ 	.word	0x00005a50
        /*096c*/ 	.word	0x00000000
        /*0970*/ 	.word	0x00000138
        /*0974*/ 	.short	0x010a
        /*0976*/ 	.byte	0xff
	.zero		1


	//   ....[133]....
        /*0978*/ 	.word	0x00005d80
        /*097c*/ 	.word	0x00000000
        /*0980*/ 	.word	0x00000150
        /*0984*/ 	.short	0x010a
        /*0986*/ 	.byte	0xff
	.zero		1


	//   ....[134]....
        /*0988*/ 	.word	0x00005e90
        /*098c*/ 	.word	0x00000000
        /*0990*/ 	.word	0x00000000
        /*0994*/ 	.short	0x0101
        /*0996*/ 	.byte	0xff
	.zero		1


	//   ....[135]....
        /*0998*/ 	.word	0x00006880
        /*099c*/ 	.word	0x00000003
        /*09a0*/ 	.word	0x00000100
        /*09a4*/ 	.short	0x010a
        /*09a6*/ 	.byte	0xff
	.zero		1


	//   ....[136]....
        /*09a8*/ 	.word	0x00006890
        /*09ac*/ 	.word	0x0000006f
        /*09b0*/ 	.word	0x00000170
        /*09b4*/ 	.short	0x010a
        /*09b6*/ 	.byte	0xff
	.zero		1


	//   ....[137]....
        /*09b8*/ 	.word	0x00006a30
        /*09bc*/ 	.word	0x00000003
        /*09c0*/ 	.word	0x00000100
        /*09c4*/ 	.short	0x010a
        /*09c6*/ 	.byte	0xff
	.zero		1


	//   ....[138]....
        /*09c8*/ 	.word	0x00006b50
        /*09cc*/ 	.word	0x00000000
        /*09d0*/ 	.word	0x00000000
        /*09d4*/ 	.short	0x0101
        /*09d6*/ 	.byte	0xff
	.zero		1


	//   ....[139]....
        /*09d8*/ 	.word	0x00006bd0
        /*09dc*/ 	.word	0x0000006f
        /*09e0*/ 	.word	0x00000170
        /*09e4*/ 	.short	0x010a
        /*09e6*/ 	.byte	0xff
	.zero		1


	//   ....[140]....
        /*09e8*/ 	.word	0x00007770
        /*09ec*/ 	.word	0x00000000
        /*09f0*/ 	.word	0x00000100
        /*09f4*/ 	.short	0x010a
        /*09f6*/ 	.byte	0xff
	.zero		1


	//   ....[141]....
        /*09f8*/ 	.word	0x00007830
        /*09fc*/ 	.word	0x00000000
        /*0a00*/ 	.word	0x00000100
        /*0a04*/ 	.short	0x010a
        /*0a06*/ 	.byte	0xff
	.zero		1


	//   ....[142]....
        /*0a08*/ 	.word	0x00007960
        /*0a0c*/ 	.word	0x00000000
        /*0a10*/ 	.word	0x00000000
        /*0a14*/ 	.short	0x0101
        /*0a16*/ 	.byte	0xff
	.zero		1


	//   ....[143]....
        /*0a18*/ 	.word	0x00008510
        /*0a1c*/ 	.word	0x00000000
        /*0a20*/ 	.word	0x00000100
        /*0a24*/ 	.short	0x010a
        /*0a26*/ 	.byte	0xff
	.zero		1


	//   ....[144]....
        /*0a28*/ 	.word	0x000085d0
        /*0a2c*/ 	.word	0x00000000
        /*0a30*/ 	.word	0x00000100
        /*0a34*/ 	.short	0x010a
        /*0a36*/ 	.byte	0xff
	.zero		1


	//   ....[145]....
        /*0a38*/ 	.word	0x00008700
        /*0a3c*/ 	.word	0x00000000
        /*0a40*/ 	.word	0x00000000
        /*0a44*/ 	.short	0x0101
        /*0a46*/ 	.byte	0xff
	.zero		1


	//   ....[146]....
        /*0a48*/ 	.word	0x000092d0
        /*0a4c*/ 	.word	0x00000000
        /*0a50*/ 	.word	0x00000100
        /*0a54*/ 	.short	0x010a
        /*0a56*/ 	.byte	0xff
	.zero		1


	//   ....[147]....
        /*0a58*/ 	.word	0x00009390
        /*0a5c*/ 	.word	0x00000000
        /*0a60*/ 	.word	0x00000100
        /*0a64*/ 	.short	0x010a
        /*0a66*/ 	.byte	0xff
	.zero		1


	//   ....[148]....
        /*0a68*/ 	.word	0x000094c0
        /*0a6c*/ 	.word	0x00000000
        /*0a70*/ 	.word	0x00000000
        /*0a74*/ 	.short	0x0101
        /*0a76*/ 	.byte	0xff
	.zero		1


	//   ....[149]....
        /*0a78*/ 	.word	0x000097c0
        /*0a7c*/ 	.word	0x0000006f
        /*0a80*/ 	.word	0x00000000
        /*0a84*/ 	.short	0x0101
        /*0a86*/ 	.byte	0xff
	.zero		1


	//   ....[150]....
        /*0a88*/ 	.word	0x0000a170
        /*0a8c*/ 	.word	0x00000002
        /*0a90*/ 	.word	0x000001c0
        /*0a94*/ 	.short	0x010a
        /*0a96*/ 	.byte	0xff
	.zero		1


	//   ....[151]....
        /*0a98*/ 	.word	0x0000a1d0
        /*0a9c*/ 	.word	0x00000002
        /*0aa0*/ 	.word	0x00000080
        /*0aa4*/ 	.short	0x010a
        /*0aa6*/ 	.byte	0xff
	.zero		1


	//   ....[152]....
        /*0aa8*/ 	.word	0x0000a230
        /*0aac*/ 	.word	0x00000002
        /*0ab0*/ 	.word	0x00000080
        /*0ab4*/ 	.short	0x010a
        /*0ab6*/ 	.byte	0xff
	.zero		1


	//   ....[153]....
        /*0ab8*/ 	.word	0x0000a280
        /*0abc*/ 	.word	0x00000002
        /*0ac0*/ 	.word	0x00000150
        /*0ac4*/ 	.short	0x010a
        /*0ac6*/ 	.byte	0xff
	.zero		1


	//   ....[154]....
        /*0ac8*/ 	.word	0x0000a2e0
        /*0acc*/ 	.word	0x00000000
        /*0ad0*/ 	.word	0x00000000
        /*0ad4*/ 	.short	0x010a
        /*0ad6*/ 	.byte	0xff
	.zero		1


	//   ....[155]....
        /*0ad8*/ 	.word	0x0000a340
        /*0adc*/ 	.word	0x00000000
        /*0ae0*/ 	.word	0x00000000
        /*0ae4*/ 	.short	0x010a
        /*0ae6*/ 	.byte	0xff
	.zero		1


	//   ....[156]....
        /*0ae8*/ 	.word	0x0000a3a0
        /*0aec*/ 	.word	0x00000000
        /*0af0*/ 	.word	0x00000000
        /*0af4*/ 	.short	0x010a
        /*0af6*/ 	.byte	0xff
	.zero		1


	//   ....[157]....
        /*0af8*/ 	.word	0x0000a400
        /*0afc*/ 	.word	0x00000000
        /*0b00*/ 	.word	0x00000000
        /*0b04*/ 	.short	0x010a
        /*0b06*/ 	.byte	0xff
	.zero		1


	//   ....[158]....
        /*0b08*/ 	.word	0x0000a460
        /*0b0c*/ 	.word	0x00000000
        /*0b10*/ 	.word	0x00000000
        /*0b14*/ 	.short	0x010a
        /*0b16*/ 	.byte	0xff
	.zero		1


	//   ....[159]....
        /*0b18*/ 	.word	0x0000a4c0
        /*0b1c*/ 	.word	0x00000000
        /*0b20*/ 	.word	0x00000000
        /*0b24*/ 	.short	0x010a
        /*0b26*/ 	.byte	0xff
	.zero		1


	//   ....[160]....
        /*0b28*/ 	.word	0x0000a520
        /*0b2c*/ 	.word	0x00000000
        /*0b30*/ 	.word	0x00000000
        /*0b34*/ 	.short	0x010a
        /*0b36*/ 	.byte	0xff
	.zero		1


	//   ....[161]....
        /*0b38*/ 	.word	0x0000a580
        /*0b3c*/ 	.word	0x00000000
        /*0b40*/ 	.word	0x00000000
        /*0b44*/ 	.short	0x010a
        /*0b46*/ 	.byte	0xff
	.zero		1


	//   ....[162]....
        /*0b48*/ 	.word	0x0000a5e0
        /*0b4c*/ 	.word	0x00000000
        /*0b50*/ 	.word	0x00000000
        /*0b54*/ 	.short	0x010a
        /*0b56*/ 	.byte	0xff
	.zero		1


	//   ....[163]....
        /*0b58*/ 	.word	0x0000a640
        /*0b5c*/ 	.word	0x00000000
        /*0b60*/ 	.word	0x00000000
        /*0b64*/ 	.short	0x010a
        /*0b66*/ 	.byte	0xff
	.zero		1


	//   ....[164]....
        /*0b68*/ 	.word	0x0000a6a0
        /*0b6c*/ 	.word	0x00000000
        /*0b70*/ 	.word	0x00000000
        /*0b74*/ 	.short	0x010a
        /*0b76*/ 	.byte	0xff
	.zero		1


	//   ....[165]....
        /*0b78*/ 	.word	0x0000a700
        /*0b7c*/ 	.word	0x00000000
        /*0b80*/ 	.word	0x00000000
        /*0b84*/ 	.short	0x010a
        /*0b86*/ 	.byte	0xff
	.zero		1


	//   ....[166]....
        /*0b88*/ 	.word	0x0000a760
        /*0b8c*/ 	.word	0x00000000
        /*0b90*/ 	.word	0x00000000
        /*0b94*/ 	.short	0x010a
        /*0b96*/ 	.byte	0xff
	.zero		1


	//   ....[167]....
        /*0b98*/ 	.word	0x0000a7c0
        /*0b9c*/ 	.word	0x00000000
        /*0ba0*/ 	.word	0x00000000
        /*0ba4*/ 	.short	0x010a
        /*0ba6*/ 	.byte	0xff
	.zero		1


	//   ....[168]....
        /*0ba8*/ 	.word	0x0000a820
        /*0bac*/ 	.word	0x00000000
        /*0bb0*/ 	.word	0x00000000
        /*0bb4*/ 	.short	0x010a
        /*0bb6*/ 	.byte	0xff
	.zero		1


	//   ....[169]....
        /*0bb8*/ 	.word	0x0000a870
        /*0bbc*/ 	.word	0x00000000
        /*0bc0*/ 	.word	0x000001b0
        /*0bc4*/ 	.short	0x010a
        /*0bc6*/ 	.byte	0xff
	.zero		1


	//   ....[170]....
        /*0bc8*/ 	.word	0x0000a8d0
        /*0bcc*/ 	.word	0x00000000
        /*0bd0*/ 	.word	0x00000160
        /*0bd4*/ 	.short	0x010a
        /*0bd6*/ 	.byte	0xff
	.zero		1


	//   ....[171]....
        /*0bd8*/ 	.word	0x0000a920
        /*0bdc*/ 	.word	0x00000000
        /*0be0*/ 	.word	0x00000150
        /*0be4*/ 	.short	0x010a
        /*0be6*/ 	.byte	0xff
	.zero		1


	//   ....[172]....
        /*0be8*/ 	.word	0x0000a980
        /*0bec*/ 	.word	0x00000000
        /*0bf0*/ 	.word	0x00000160
        /*0bf4*/ 	.short	0x010a
        /*0bf6*/ 	.byte	0xff
	.zero		1


	//   ....[173]....
        /*0bf8*/ 	.word	0x0000a9e0
        /*0bfc*/ 	.word	0x00000004
        /*0c00*/ 	.word	0x00000008
        /*0c04*/ 	.short	0x010a
        /*0c06*/ 	.byte	0xff
	.zero		1


	//   ....[174]....
        /*0c08*/ 	.word	0x0000aac0
        /*0c0c*/ 	.word	0x00000002
        /*0c10*/ 	.word	0x00000008
        /*0c14*/ 	.short	0x010a
        /*0c16*/ 	.byte	0xff
	.zero		1


	//   ....[175]....
        /*0c18*/ 	.word	0x0000ab10
        /*0c1c*/ 	.word	0x00000000
        /*0c20*/ 	.word	0x00000150
        /*0c24*/ 	.short	0x010a
        /*0c26*/ 	.byte	0xff
	.zero		1


	//   ....[176]....
        /*0c28*/ 	.word	0x0000ab70
        /*0c2c*/ 	.word	0x00000000
        /*0c30*/ 	.word	0x00000190
        /*0c34*/ 	.short	0x010a
        /*0c36*/ 	.byte	0xff
	.zero		1


	//   ....[177]....
        /*0c38*/ 	.word	0x0000abd0
        /*0c3c*/ 	.word	0x00000000
        /*0c40*/ 	.word	0x00000000
        /*0c44*/ 	.short	0x010a
        /*0c46*/ 	.byte	0xff
	.zero		1


	//   ....[178]....
        /*0c48*/ 	.word	0x0000ac30
        /*0c4c*/ 	.word	0x00000000
        /*0c50*/ 	.word	0x00000000
        /*0c54*/ 	.short	0x010a
        /*0c56*/ 	.byte	0xff
	.zero		1


	//   ....[179]....
        /*0c58*/ 	.word	0x0000ac90
        /*0c5c*/ 	.word	0x00000000
        /*0c60*/ 	.word	0x00000000
        /*0c64*/ 	.short	0x010a
        /*0c66*/ 	.byte	0xff
	.zero		1


	//   ....[180]....
        /*0c68*/ 	.word	0x0000acf0
        /*0c6c*/ 	.word	0x00000000
        /*0c70*/ 	.word	0x00000000
        /*0c74*/ 	.short	0x010a
        /*0c76*/ 	.byte	0xff
	.zero		1


	//   ....[181]....
        /*0c78*/ 	.word	0x0000ad50
        /*0c7c*/ 	.word	0x00000000
        /*0c80*/ 	.word	0x000001d0
        /*0c84*/ 	.short	0x010a
        /*0c86*/ 	.byte	0xff
	.zero		1


	//   ....[182]....
        /*0c88*/ 	.word	0x0000ada0
        /*0c8c*/ 	.word	0x00000000
        /*0c90*/ 	.word	0x00000150
        /*0c94*/ 	.short	0x010a
        /*0c96*/ 	.byte	0xff
	.zero		1


	//   ....[183]....
        /*0c98*/ 	.word	0x0000ae00
        /*0c9c*/ 	.word	0x00000000
        /*0ca0*/ 	.word	0x00000148
        /*0ca4*/ 	.short	0x010a
        /*0ca6*/ 	.byte	0xff
	.zero		1


	//   ....[184]....
        /*0ca8*/ 	.word	0x0000ae60
        /*0cac*/ 	.word	0x00000000
        /*0cb0*/ 	.word	0x00000120
        /*0cb4*/ 	.short	0x010a
        /*0cb6*/ 	.byte	0xff
	.zero		1


	//   ....[185]....
        /*0cb8*/ 	.word	0x0000aec0
        /*0cbc*/ 	.word	0x00000000
        /*0cc0*/ 	.word	0x00000128
        /*0cc4*/ 	.short	0x010a
        /*0cc6*/ 	.byte	0xff
	.zero		1


	//   ....[186]....
        /*0cc8*/ 	.word	0x0000af20
        /*0ccc*/ 	.word	0x00000000
        /*0cd0*/ 	.word	0x00000130
        /*0cd4*/ 	.short	0x010a
        /*0cd6*/ 	.byte	0xff
	.zero		1


	//   ....[187]....
        /*0cd8*/ 	.word	0x0000af80
        /*0cdc*/ 	.word	0x00000000
        /*0ce0*/ 	.word	0x00000138
        /*0ce4*/ 	.short	0x010a
        /*0ce6*/ 	.byte	0xff
	.zero		1


	//   ....[188]....
        /*0ce8*/ 	.word	0x0000afe0
        /*0cec*/ 	.word	0x00000000
        /*0cf0*/ 	.word	0x00000120
        /*0cf4*/ 	.short	0x010a
        /*0cf6*/ 	.byte	0xff
	.zero		1


	//   ....[189]....
        /*0cf8*/ 	.word	0x0000b040
        /*0cfc*/ 	.word	0x00000000
        /*0d00*/ 	.word	0x00000128
        /*0d04*/ 	.short	0x010a
        /*0d06*/ 	.byte	0xff
	.zero		1


	//   ....[190]....
        /*0d08*/ 	.word	0x0000b0a0
        /*0d0c*/ 	.word	0x00000000
        /*0d10*/ 	.word	0x00000130
        /*0d14*/ 	.short	0x010a
        /*0d16*/ 	.byte	0xff
	.zero		1


	//   ....[191]....
        /*0d18*/ 	.word	0x0000b0f0
        /*0d1c*/ 	.word	0x00000000
        /*0d20*/ 	.word	0x00000150
        /*0d24*/ 	.short	0x010a
        /*0d26*/ 	.byte	0xff
	.zero		1


	//   ....[192]....
        /*0d28*/ 	.word	0x0000b140
        /*0d2c*/ 	.word	0x00000003
        /*0d30*/ 	.word	0x00000100
        /*0d34*/ 	.short	0x010a
        /*0d36*/ 	.byte	0xff
	.zero		1


	//   ....[193]....
        /*0d38*/ 	.word	0x0000b190
        /*0d3c*/ 	.word	0x0000006f
        /*0d40*/ 	.word	0x00000170
        /*0d44*/ 	.short	0x010a
        /*0d46*/ 	.byte	0xff
	.zero		1


	//   ....[194]....
        /*0d48*/ 	.word	0x0000b1e0
        /*0d4c*/ 	.word	0x00000000
        /*0d50*/ 	.word	0x00000100
        /*0d54*/ 	.short	0x010a
        /*0d56*/ 	.byte	0xff
	.zero		1


	//   ....[195]....
        /*0d58*/ 	.word	0x0000b230
        /*0d5c*/ 	.word	0x00000000
        /*0d60*/ 	.word	0x00000100
        /*0d64*/ 	.short	0x010a
        /*0d66*/ 	.byte	0xff
	.zero		1


	//   ....[196]....
        /*0d68*/ 	.word	0x0000b280
        /*0d6c*/ 	.word	0x00000000
        /*0d70*/ 	.word	0x00000100
        /*0d74*/ 	.short	0x010a
        /*0d76*/ 	.byte	0xff
	.zero		1


	//----- nvinfo : EIATTR_NUM_MBARRIERS
	.align		4
.L_48:
        /*0d78*/ 	.byte	0x03, 0x38
        /*0d7a*/ 	.short	0x003b


	//----- nvinfo : EIATTR_EXIT_INSTR_OFFSETS
	.align		4
        /*0d7c*/ 	.byte	0x04, 0x1c
        /*0d7e*/ 	.short	(.L_50 - .L_49)


	//   ....[0]....
.L_49:
        /*0d80*/ 	.word	0x000030a0


	//   ....[1]....
        /*0d84*/ 	.word	0x000035a0


	//   ....[2]....
        /*0d88*/ 	.word	0x00003600


	//   ....[3]....
        /*0d8c*/ 	.word	0x000048a0


	//   ....[4]....
        /*0d90*/ 	.word	0x00005a80


	//   ....[5]....
        /*0d94*/ 	.word	0x00005ac0


	//   ....[6]....
        /*0d98*/ 	.word	0x0000a160


	//----- nvinfo : EIATTR_MAX_THREADS
	.align		4
.L_50:
        /*0d9c*/ 	.byte	0x04, 0x05
        /*0d9e*/ 	.short	(.L_52 - .L_51)
.L_51:
        /*0da0*/ 	.word	0x00000100
        /*0da4*/ 	.word	0x00000001
        /*0da8*/ 	.word	0x00000001


	//----- nvinfo : EIATTR_CRS_STACK_SIZE
	.align		4
.L_52:
        /*0dac*/ 	.byte	0x04, 0x1e
        /*0dae*/ 	.short	(.L_54 - .L_53)
.L_53:
        /*0db0*/ 	.word	0x00000000


	//----- nvinfo : EIATTR_CBANK_PARAM_SIZE
	.align		4
.L_54:
        /*0db4*/ 	.byte	0x03, 0x19
        /*0db6*/ 	.short	0x0800


	//----- nvinfo : EIATTR_PARAM_CBANK
	.align		4
        /*0db8*/ 	.byte	0x04, 0x0a
        /*0dba*/ 	.short	(.L_56 - .L_55)
	.align		4
.L_55:
        /*0dbc*/ 	.word	index@(.nv.constant0._ZN7cutlass13device_kernelINS_4gemm6kernel13GemmUniversalIN4cute5tupleIJiiiiEEENS1_10collective13CollectiveMmaINS1_35MainloopSm100TmaUmmaWarpSpecializedILi16ELi2ELi4ENS5_IJNS4_1CILi2EEENSA_ILi1EEESC_EEEEENS5_IJNSA_ILi128EEENSA_ILi256EEENSA_ILi64EEEEEENS_12float_e4m3_tENS5_IJlSC_lEEESJ_SK_NS4_8TiledMMAINS4_8MMA_AtomIJNS4_10MMA_TraitsINS4_25SM100_MMA_F8F6F4_2x1SM_SSEJSJ_SJ_fSF_SG_NS4_17integral_constantINS4_4UMMA5MajorELSR_0EEESS_NSP_INSQ_7ScaleInELST_0EEESU_EEEEEENS4_6LayoutINS5_IJSC_SC_SC_EEENS5_IJNSA_ILi0EEESZ_SZ_EEEEENS5_IJNS4_10UnderscoreES12_S12_EEEEENS4_18SM100_TMA_2SM_LOADENS4_14ComposedLayoutINS4_7SwizzleILi2ELi4ELi3EEENS4_18smem_ptr_flag_bitsILi8EEENSX_INS5_IJNSA_ILi8EEESH_EEENS5_IJSH_SC_EEEEEEEvNS4_8identityES15_S1F_vS1G_EENS_8epilogue10collective18CollectiveEpilogueINS1I_23Sm100TmaWarpSpecializedILi4ELi2ELi32ELb0ELb0EEEJNS5_IJSH_SG_SH_EEENS5_IJNSX_ISH_SC_EENSX_INS5_IJNSA_ILi32EEESB_EEENS5_IJSC_SF_EEEEEEEESJ_SK_SJ_SK_NS1I_6fusion15FusionCallbacksIS1M_NS1U_17LinearCombinationISJ_fSJ_fLNS_15FloatRoundStyleE2EEES1N_S1T_JEEENS4_5SM1004TMEM4LOAD26SM100_TMEM_LOAD_32dp32b32xENS4_13SM90_TMA_LOADENS16_INS17_ILi1ELi4ELi3EEES1A_NSX_INS5_IJS1B_S1P_EEENS5_IJS1P_SC_EEEEEEENS4_39AutoVectorizingCopyWithAssumedAlignmentILi128EEENS4_14SM90_TMA_STOREES29_S2B_S2B_EEEvvEEEEvNT_6ParamsE)
        /*0dc0*/ 	.short	0x0380
        /*0dc2*/ 	.short	0x0800


	//----- nvinfo : EIATTR_SW_WAR
	.align		4
.L_56:
        /*0dc4*/ 	.byte	0x04, 0x36
        /*0dc6*/ 	.short	(.L_58 - .L_57)
.L_57:
        /*0dc8*/ 	.word	0x00000008
.L_58:


//--------------------- .nv.callgraph             --------------------------
	.section	.nv.callgraph,"",@"SHT_CUDA_CALLGRAPH"
	.align	4
	.sectionentsize	8
	.align		4
        /*0000*/ 	.word	0x00000000
	.align		4
        /*0004*/ 	.word	0xffffffff
	.align		4
        /*0008*/ 	.word	index@(_ZN7cutlass13device_kernelINS_4gemm6kernel13GemmUniversalIN4cute5tupleIJiiiiEEENS1_10collective13CollectiveMmaINS1_35MainloopSm100TmaUmmaWarpSpecializedILi16ELi2ELi4ENS5_IJNS4_1CILi2EEENSA_ILi1EEESC_EEEEENS5_IJNSA_ILi128EEENSA_ILi256EEENSA_ILi64EEEEEENS_12float_e4m3_tENS5_IJlSC_lEEESJ_SK_NS4_8TiledMMAINS4_8MMA_AtomIJNS4_10MMA_TraitsINS4_25SM100_MMA_F8F6F4_2x1SM_SSEJSJ_SJ_fSF_SG_NS4_17integral_constantINS4_4UMMA5MajorELSR_0EEESS_NSP_INSQ_7ScaleInELST_0EEESU_EEEEEENS4_6LayoutINS5_IJSC_SC_SC_EEENS5_IJNSA_ILi0EEESZ_SZ_EEEEENS5_IJNS4_10UnderscoreES12_S12_EEEEENS4_18SM100_TMA_2SM_LOADENS4_14ComposedLayoutINS4_7SwizzleILi2ELi4ELi3EEENS4_18smem_ptr_flag_bitsILi8EEENSX_INS5_IJNSA_ILi8EEESH_EEENS5_IJSH_SC_EEEEEEEvNS4_8identityES15_S1F_vS1G_EENS_8epilogue10collective18CollectiveEpilogueINS1I_23Sm100TmaWarpSpecializedILi4ELi2ELi32ELb0ELb0EEEJNS5_IJSH_SG_SH_EEENS5_IJNSX_ISH_SC_EENSX_INS5_IJNSA_ILi32EEESB_EEENS5_IJSC_SF_EEEEEEEESJ_SK_SJ_SK_NS1I_6fusion15FusionCallbacksIS1M_NS1U_17LinearCombinationISJ_fSJ_fLNS_15FloatRoundStyleE2EEES1N_S1T_JEEENS4_5SM1004TMEM4LOAD26SM100_TMEM_LOAD_32dp32b32xENS4_13SM90_TMA_LOADENS16_INS17_ILi1ELi4ELi3EEES1A_NSX_INS5_IJS1B_S1P_EEENS5_IJS1P_SC_EEEEEEENS4_39AutoVectorizingCopyWithAssumedAlignmentILi128EEENS4_14SM90_TMA_STOREES29_S2B_S2B_EEEvvEEEEvNT_6ParamsE)
	.align		4
        /*000c*/ 	.word	index@(__assertfail)
	.align		4
        /*0010*/ 	.word	0x00000000
	.align		4
        /*0014*/ 	.word	0xfffffffe
	.align		4
        /*0018*/ 	.word	0x00000000
	.align		4
        /*001c*/ 	.word	0xfffffffd
	.align		4
        /*0020*/ 	.word	0x00000000
	.align		4
        /*0024*/ 	.word	0xfffffffc


//--------------------- .nv.constant4             --------------------------
	.section	.nv.constant4,"a",@progbits
	.align	8
	.align		8
.nv.constant4:
        /*0000*/ 	.dword	__assertfail
	.align		8
        /*0008*/ 	.dword	__unnamed_1
	.align		8
        /*0010*/ 	.dword	__unnamed_2
	.align		8
        /*0018*/ 	.dword	__unnamed_3
	.align		8
        /*0020*/ 	.dword	_ZN39_INTERNAL_43c896cf_4_k_cu_e1ed6e46_27534cuda3std3__45__cpo5beginE
	.align		8
        /*0028*/ 	.dword	_ZN39_INTERNAL_43c896cf_4_k_cu_e1ed6e46_27534cuda3std3__45__cpo3endE
	.align		8
        /*0030*/ 	.dword	_ZN39_INTERNAL_43c896cf_4_k_cu_e1ed6e46_27534cuda3std3__45__cpo6cbeginE
	.align		8
        /*0038*/ 	.dword	_ZN39_INTERNAL_43c896cf_4_k_cu_e1ed6e46_27534cuda3std3__45__cpo4cendE
	.align		8
        /*0040*/ 	.dword	_ZN39_INTERNAL_43c896cf_4_k_cu_e1ed6e46_27534cuda3std3__441_GLOBAL__N__43c896cf_4_k_cu_e1ed6e46_27536ignoreE
	.align		8
        /*0048*/ 	.dword	_ZN39_INTERNAL_43c896cf_4_k_cu_e1ed6e46_27534cuda3std3__419piecewise_constructE
	.align		8
        /*0050*/ 	.dword	_ZN39_INTERNAL_43c896cf_4_k_cu_e1ed6e46_27534cuda3std3__48in_placeE
	.align		8
        /*0058*/ 	.dword	_ZN39_INTERNAL_43c896cf_4_k_cu_e1ed6e46_27534cuda3std6ranges3__45__cpo4swapE
	.align		8
        /*0060*/ 	.dword	_ZN39_INTERNAL_43c896cf_4_k_cu_e1ed6e46_27534cuda3std6ranges3__45__cpo9iter_moveE
	.align		8
        /*0068*/ 	.dword	_ZN39_INTERNAL_43c896cf_4_k_cu_e1ed6e46_27534cute7productE
	.align		8
        /*0070*/ 	.dword	_ZN39_INTERNAL_43c896cf_4_k_cu_e1ed6e46_27534cute1_E
	.align		8
        /*0078*/ 	.dword	$str$25
	.align		8
        /*0080*/ 	.dword	$str$26
	.align		8
        /*0088*/ 	.dword	$str$27
	.align		8
        /*0090*/ 	.dword	$str$28


//--------------------- .text._ZN7cutlass13device_kernelINS_4gemm6kernel13GemmUniversalIN4cute5tupleIJiiiiEEENS1_10collective13CollectiveMmaINS1_35MainloopSm100TmaUmmaWarpSpecializedILi16ELi2ELi4ENS5_IJNS4_1CILi2EEENSA_ILi1EEESC_EEEEENS5_IJNSA_ILi128EEENSA_ILi256EEENSA_ILi64EEEEEENS_12float_e4m3_tENS5_IJlSC_lEEESJ_SK_NS4_8TiledMMAINS4_8MMA_AtomIJNS4_10MMA_TraitsINS4_25SM100_MMA_F8F6F4_2x1SM_SSEJSJ_SJ_fSF_SG_NS4_17integral_constantINS4_4UMMA5MajorELSR_0EEESS_NSP_INSQ_7ScaleInELST_0EEESU_EEEEEENS4_6LayoutINS5_IJSC_SC_SC_EEENS5_IJNSA_ILi0EEESZ_SZ_EEEEENS5_IJNS4_10UnderscoreES12_S12_EEEEENS4_18SM100_TMA_2SM_LOADENS4_14ComposedLayoutINS4_7SwizzleILi2ELi4ELi3EEENS4_18smem_ptr_flag_bitsILi8EEENSX_INS5_IJNSA_ILi8EEESH_EEENS5_IJSH_SC_EEEEEEEvNS4_8identityES15_S1F_vS1G_EENS_8epilogue10collective18CollectiveEpilogueINS1I_23Sm100TmaWarpSpecializedILi4ELi2ELi32ELb0ELb0EEEJNS5_IJSH_SG_SH_EEENS5_IJNSX_ISH_SC_EENSX_INS5_IJNSA_ILi32EEESB_EEENS5_IJSC_SF_EEEEEEEESJ_SK_SJ_SK_NS1I_6fusion15FusionCallbacksIS1M_NS1U_17LinearCombinationISJ_fSJ_fLNS_15FloatRoundStyleE2EEES1N_S1T_JEEENS4_5SM1004TMEM4LOAD26SM100_TMEM_LOAD_32dp32b32xENS4_13SM90_TMA_LOADENS16_INS17_ILi1ELi4ELi3EEES1A_NSX_INS5_IJS1B_S1P_EEENS5_IJS1P_SC_EEEEEEENS4_39AutoVectorizingCopyWithAssumedAlignmentILi128EEENS4_14SM90_TMA_STOREES29_S2B_S2B_EEEvvEEEEvNT_6ParamsE --------------------------
	.section	.text._ZN7cutlass13device_kernelINS_4gemm6kernel13GemmUniversalIN4cute5tupleIJiiiiEEENS1_10collective13CollectiveMmaINS1_35MainloopSm100TmaUmmaWarpSpecializedILi16ELi2ELi4ENS5_IJNS4_1CILi2EEENSA_ILi1EEESC_EEEEENS5_IJNSA_ILi128EEENSA_ILi256EEENSA_ILi64EEEEEENS_12float_e4m3_tENS5_IJlSC_lEEESJ_SK_NS4_8TiledMMAINS4_8MMA_AtomIJNS4_10MMA_TraitsINS4_25SM100_MMA_F8F6F4_2x1SM_SSEJSJ_SJ_fSF_SG_NS4_17integral_constantINS4_4UMMA5MajorELSR_0EEESS_NSP_INSQ_7ScaleInELST_0EEESU_EEEEEENS4_6LayoutINS5_IJSC_SC_SC_EEENS5_IJNSA_ILi0EEESZ_SZ_EEEEENS5_IJNS4_10UnderscoreES12_S12_EEEEENS4_18SM100_TMA_2SM_LOADENS4_14ComposedLayoutINS4_7SwizzleILi2ELi4ELi3EEENS4_18smem_ptr_flag_bitsILi8EEENSX_INS5_IJNSA_ILi8EEESH_EEENS5_IJSH_SC_EEEEEEEvNS4_8identityES15_S1F_vS1G_EENS_8epilogue10collective18CollectiveEpilogueINS1I_23Sm100TmaWarpSpecializedILi4ELi2ELi32ELb0ELb0EEEJNS5_IJSH_SG_SH_EEENS5_IJNSX_ISH_SC_EENSX_INS5_IJNSA_ILi32EEESB_EEENS5_IJSC_SF_EEEEEEEESJ_SK_SJ_SK_NS1I_6fusion15FusionCallbacksIS1M_NS1U_17LinearCombinationISJ_fSJ_fLNS_15FloatRoundStyleE2EEES1N_S1T_JEEENS4_5SM1004TMEM4LOAD26SM100_TMEM_LOAD_32dp32b32xENS4_13SM90_TMA_LOADENS16_INS17_ILi1ELi4ELi3EEES1A_NSX_INS5_IJS1B_S1P_EEENS5_IJS1P_SC_EEEEEEENS4_39AutoVectorizingCopyWithAssumedAlignmentILi128EEENS4_14SM90_TMA_STOREES29_S2B_S2B_EEEvvEEEEvNT_6ParamsE,"ax",@progbits
	.align	128
.text._ZN7cutlass13device_kernelINS_4gemm6kernel13GemmUniversalIN4cute5tupleIJiiiiEEENS1_10collective13CollectiveMmaINS1_35MainloopSm100TmaUmmaWarpSpecializedILi16ELi2ELi4ENS5_IJNS4_1CILi2EEENSA_ILi1EEESC_EEEEENS5_IJNSA_ILi128EEENSA_ILi256EEENSA_ILi64EEEEEENS_12float_e4m3_tENS5_IJlSC_lEEESJ_SK_NS4_8TiledMMAINS4_8MMA_AtomIJNS4_10MMA_TraitsINS4_25SM100_MMA_F8F6F4_2x1SM_SSEJSJ_SJ_fSF_SG_NS4_17integral_constantINS4_4UMMA5MajorELSR_0EEESS_NSP_INSQ_7ScaleInELST_0EEESU_EEEEEENS4_6LayoutINS5_IJSC_SC_SC_EEENS5_IJNSA_ILi0EEESZ_SZ_EEEEENS5_IJNS4_10UnderscoreES12_S12_EEEEENS4_18SM100_TMA_2SM_LOADENS4_14ComposedLayoutINS4_7SwizzleILi2ELi4ELi3EEENS4_18smem_ptr_flag_bitsILi8EEENSX_INS5_IJNSA_ILi8EEESH_EEENS5_IJSH_SC_EEEEEEEvNS4_8identityES15_S1F_vS1G_EENS_8epilogue10collective18CollectiveEpilogueINS1I_23Sm100TmaWarpSpecializedILi4ELi2ELi32ELb0ELb0EEEJNS5_IJSH_SG_SH_EEENS5_IJNSX_ISH_SC_EENSX_INS5_IJNSA_ILi32EEESB_EEENS5_IJSC_SF_EEEEEEEESJ_SK_SJ_SK_NS1I_6fusion15FusionCallbacksIS1M_NS1U_17LinearCombinationISJ_fSJ_fLNS_15FloatRoundStyleE2EEES1N_S1T_JEEENS4_5SM1004TMEM4LOAD26SM100_TMEM_LOAD_32dp32b32xENS4_13SM90_TMA_LOADENS16_INS17_ILi1ELi4ELi3EEES1A_NSX_INS5_IJS1B_S1P_EEENS5_IJS1P_SC_EEEEEEENS4_39AutoVectorizingCopyWithAssumedAlignmentILi128EEENS4_14SM90_TMA_STOREES29_S2B_S2B_EEEvvEEEEvNT_6ParamsE:
        .type           _ZN7cutlass13device_kernelINS_4gemm6kernel13GemmUniversalIN4cute5tupleIJiiiiEEENS1_10collective13CollectiveMmaINS1_35MainloopSm100TmaUmmaWarpSpecializedILi16ELi2ELi4ENS5_IJNS4_1CILi2EEENSA_ILi1EEESC_EEEEENS5_IJNSA_ILi128EEENSA_ILi256EEENSA_ILi64EEEEEENS_12float_e4m3_tENS5_IJlSC_lEEESJ_SK_NS4_8TiledMMAINS4_8MMA_AtomIJNS4_10MMA_TraitsINS4_25SM100_MMA_F8F6F4_2x1SM_SSEJSJ_SJ_fSF_SG_NS4_17integral_constantINS4_4UMMA5MajorELSR_0EEESS_NSP_INSQ_7ScaleInELST_0EEESU_EEEEEENS4_6LayoutINS5_IJSC_SC_SC_EEENS5_IJNSA_ILi0EEESZ_SZ_EEEEENS5_IJNS4_10UnderscoreES12_S12_EEEEENS4_18SM100_TMA_2SM_LOADENS4_14ComposedLayoutINS4_7SwizzleILi2ELi4ELi3EEENS4_18smem_ptr_flag_bitsILi8EEENSX_INS5_IJNSA_ILi8EEESH_EEENS5_IJSH_SC_EEEEEEEvNS4_8identityES15_S1F_vS1G_EENS_8epilogue10collective18CollectiveEpilogueINS1I_23Sm100TmaWarpSpecializedILi4ELi2ELi32ELb0ELb0EEEJNS5_IJSH_SG_SH_EEENS5_IJNSX_ISH_SC_EENSX_INS5_IJNSA_ILi32EEESB_EEENS5_IJSC_SF_EEEEEEEESJ_SK_SJ_SK_NS1I_6fusion15FusionCallbacksIS1M_NS1U_17LinearCombinationISJ_fSJ_fLNS_15FloatRoundStyleE2EEES1N_S1T_JEEENS4_5SM1004TMEM4LOAD26SM100_TMEM_LOAD_32dp32b32xENS4_13SM90_TMA_LOADENS16_INS17_ILi1ELi4ELi3EEES1A_NSX_INS5_IJS1B_S1P_EEENS5_IJS1P_SC_EEEEEEENS4_39AutoVectorizingCopyWithAssumedAlignmentILi128EEENS4_14SM90_TMA_STOREES29_S2B_S2B_EEEvvEEEEvNT_6ParamsE,@function
        .size           _ZN7cutlass13device_kernelINS_4gemm6kernel13GemmUniversalIN4cute5tupleIJiiiiEEENS1_10collective13CollectiveMmaINS1_35MainloopSm100TmaUmmaWarpSpecializedILi16ELi2ELi4ENS5_IJNS4_1CILi2EEENSA_ILi1EEESC_EEEEENS5_IJNSA_ILi128EEENSA_ILi256EEENSA_ILi64EEEEEENS_12float_e4m3_tENS5_IJlSC_lEEESJ_SK_NS4_8TiledMMAINS4_8MMA_AtomIJNS4_10MMA_TraitsINS4_25SM100_MMA_F8F6F4_2x1SM_SSEJSJ_SJ_fSF_SG_NS4_17integral_constantINS4_4UMMA5MajorELSR_0EEESS_NSP_INSQ_7ScaleInELST_0EEESU_EEEEEENS4_6LayoutINS5_IJSC_SC_SC_EEENS5_IJNSA_ILi0EEESZ_SZ_EEEEENS5_IJNS4_10UnderscoreES12_S12_EEEEENS4_18SM100_TMA_2SM_LOADENS4_14ComposedLayoutINS4_7SwizzleILi2ELi4ELi3EEENS4_18smem_ptr_flag_bitsILi8EEENSX_INS5_IJNSA_ILi8EEESH_EEENS5_IJSH_SC_EEEEEEEvNS4_8identityES15_S1F_vS1G_EENS_8epilogue10collective18CollectiveEpilogueINS1I_23Sm100TmaWarpSpecializedILi4ELi2ELi32ELb0ELb0EEEJNS5_IJSH_SG_SH_EEENS5_IJNSX_ISH_SC_EENSX_INS5_IJNSA_ILi32EEESB_EEENS5_IJSC_SF_EEEEEEEESJ_SK_SJ_SK_NS1I_6fusion15FusionCallbacksIS1M_NS1U_17LinearCombinationISJ_fSJ_fLNS_15FloatRoundStyleE2EEES1N_S1T_JEEENS4_5SM1004TMEM4LOAD26SM100_TMEM_LOAD_32dp32b32xENS4_13SM90_TMA_LOADENS16_INS17_ILi1ELi4ELi3EEES1A_NSX_INS5_IJS1B_S1P_EEENS5_IJS1P_SC_EEEEEEENS4_39AutoVectorizingCopyWithAssumedAlignmentILi128EEENS4_14SM90_TMA_STOREES29_S2B_S2B_EEEvvEEEEvNT_6ParamsE,(.L_x_228 - _ZN7cutlass13device_kernelINS_4gemm6kernel13GemmUniversalIN4cute5tupleIJiiiiEEENS1_10collective13CollectiveMmaINS1_35MainloopSm100TmaUmmaWarpSpecializedILi16ELi2ELi4ENS5_IJNS4_1CILi2EEENSA_ILi1EEESC_EEEEENS5_IJNSA_ILi128EEENSA_ILi256EEENSA_ILi64EEEEEENS_12float_e4m3_tENS5_IJlSC_lEEESJ_SK_NS4_8TiledMMAINS4_8MMA_AtomIJNS4_10MMA_TraitsINS4_25SM100_MMA_F8F6F4_2x1SM_SSEJSJ_SJ_fSF_SG_NS4_17integral_constantINS4_4UMMA5MajorELSR_0EEESS_NSP_INSQ_7ScaleInELST_0EEESU_EEEEEENS4_6LayoutINS5_IJSC_SC_SC_EEENS5_IJNSA_ILi0EEESZ_SZ_EEEEENS5_IJNS4_10UnderscoreES12_S12_EEEEENS4_18SM100_TMA_2SM_LOADENS4_14ComposedLayoutINS4_7SwizzleILi2ELi4ELi3EEENS4_18smem_ptr_flag_bitsILi8EEENSX_INS5_IJNSA_ILi8EEESH_EEENS5_IJSH_SC_EEEEEEEvNS4_8identityES15_S1F_vS1G_EENS_8epilogue10collective18CollectiveEpilogueINS1I_23Sm100TmaWarpSpecializedILi4ELi2ELi32ELb0ELb0EEEJNS5_IJSH_SG_SH_EEENS5_IJNSX_ISH_SC_EENSX_INS5_IJNSA_ILi32EEESB_EEENS5_IJSC_SF_EEEEEEEESJ_SK_SJ_SK_NS1I_6fusion15FusionCallbacksIS1M_NS1U_17LinearCombinationISJ_fSJ_fLNS_15FloatRoundStyleE2EEES1N_S1T_JEEENS4_5SM1004TMEM4LOAD26SM100_TMEM_LOAD_32dp32b32xENS4_13SM90_TMA_LOADENS16_INS17_ILi1ELi4ELi3EEES1A_NSX_INS5_IJS1B_S1P_EEENS5_IJS1P_SC_EEEEEEENS4_39AutoVectorizingCopyWithAssumedAlignmentILi128EEENS4_14SM90_TMA_STOREES29_S2B_S2B_EEEvvEEEEvNT_6ParamsE)
        .other          _ZN7cutlass13device_kernelINS_4gemm6kernel13GemmUniversalIN4cute5tupleIJiiiiEEENS1_10collective13CollectiveMmaINS1_35MainloopSm100TmaUmmaWarpSpecializedILi16ELi2ELi4ENS5_IJNS4_1CILi2EEENSA_ILi1EEESC_EEEEENS5_IJNSA_ILi128EEENSA_ILi256EEENSA_ILi64EEEEEENS_12float_e4m3_tENS5_IJlSC_lEEESJ_SK_NS4_8TiledMMAINS4_8MMA_AtomIJNS4_10MMA_TraitsINS4_25SM100_MMA_F8F6F4_2x1SM_SSEJSJ_SJ_fSF_SG_NS4_17integral_constantINS4_4UMMA5MajorELSR_0EEESS_NSP_INSQ_7ScaleInELST_0EEESU_EEEEEENS4_6LayoutINS5_IJSC_SC_SC_EEENS5_IJNSA_ILi0EEESZ_SZ_EEEEENS5_IJNS4_10UnderscoreES12_S12_EEEEENS4_18SM100_TMA_2SM_LOADENS4_14ComposedLayoutINS4_7SwizzleILi2ELi4ELi3EEENS4_18smem_ptr_flag_bitsILi8EEENSX_INS5_IJNSA_ILi8EEESH_EEENS5_IJSH_SC_EEEEEEEvNS4_8identityES15_S1F_vS1G_EENS_8epilogue10collective18CollectiveEpilogueINS1I_23Sm100TmaWarpSpecializedILi4ELi2ELi32ELb0ELb0EEEJNS5_IJSH_SG_SH_EEENS5_IJNSX_ISH_SC_EENSX_INS5_IJNSA_ILi32EEESB_EEENS5_IJSC_SF_EEEEEEEESJ_SK_SJ_SK_NS1I_6fusion15FusionCallbacksIS1M_NS1U_17LinearCombinationISJ_fSJ_fLNS_15FloatRoundStyleE2EEES1N_S1T_JEEENS4_5SM1004TMEM4LOAD26SM100_TMEM_LOAD_32dp32b32xENS4_13SM90_TMA_LOADENS16_INS17_ILi1ELi4ELi3EEES1A_NSX_INS5_IJS1B_S1P_EEENS5_IJS1P_SC_EEEEEEENS4_39AutoVectorizingCopyWithAssumedAlignmentILi128EEENS4_14SM90_TMA_STOREES29_S2B_S2B_EEEvvEEEEvNT_6ParamsE,@"STO_CUDA_ENTRY STV_DEFAULT"
_ZN7cutlass13device_kernelINS_4gemm6kernel13GemmUniversalIN4cute5tupleIJiiiiEEENS1_10collective13CollectiveMmaINS1_35MainloopSm100TmaUmmaWarpSpecializedILi16ELi2ELi4ENS5_IJNS4_1CILi2EEENSA_ILi1EEESC_EEEEENS5_IJNSA_ILi128EEENSA_ILi256EEENSA_ILi64EEEEEENS_12float_e4m3_tENS5_IJlSC_lEEESJ_SK_NS4_8TiledMMAINS4_8MMA_AtomIJNS4_10MMA_TraitsINS4_25SM100_MMA_F8F6F4_2x1SM_SSEJSJ_SJ_fSF_SG_NS4_17integral_constantINS4_4UMMA5MajorELSR_0EEESS_NSP_INSQ_7ScaleInELST_0EEESU_EEEEEENS4_6LayoutINS5_IJSC_SC_SC_EEENS5_IJNSA_ILi0EEESZ_SZ_EEEEENS5_IJNS4_10UnderscoreES12_S12_EEEEENS4_18SM100_TMA_2SM_LOADENS4_14ComposedLayoutINS4_7SwizzleILi2ELi4ELi3EEENS4_18smem_ptr_flag_bitsILi8EEENSX_INS5_IJNSA_ILi8EEESH_EEENS5_IJSH_SC_EEEEEEEvNS4_8identityES15_S1F_vS1G_EENS_8epilogue10collective18CollectiveEpilogueINS1I_23Sm100TmaWarpSpecializedILi4ELi2ELi32ELb0ELb0EEEJNS5_IJSH_SG_SH_EEENS5_IJNSX_ISH_SC_EENSX_INS5_IJNSA_ILi32EEESB_EEENS5_IJSC_SF_EEEEEEEESJ_SK_SJ_SK_NS1I_6fusion15FusionCallbacksIS1M_NS1U_17LinearCombinationISJ_fSJ_fLNS_15FloatRoundStyleE2EEES1N_S1T_JEEENS4_5SM1004TMEM4LOAD26SM100_TMEM_LOAD_32dp32b32xENS4_13SM90_TMA_LOADENS16_INS17_ILi1ELi4ELi3EEES1A_NSX_INS5_IJS1B_S1P_EEENS5_IJS1P_SC_EEEEEEENS4_39AutoVectorizingCopyWithAssumedAlignmentILi128EEENS4_14SM90_TMA_STOREES29_S2B_S2B_EEEvvEEEEvNT_6ParamsE:
[----:B------:R-:W1:Y:S01]  /*0000*/  LDC R1, c[0x0][0x37c] ;  /* 0x0000df00ff017b82 */ /* 0x000e620000000800 */
[----:B------:R-:W2:Y:S01]  /*0010*/  S2R R109, SR_TID.X ;  /* 0x00000000006d7919 */ /* 0x000ea20000002100 */
[----:B------:R-:W3:Y:S06]  /*0020*/  LDCU.64 UR6, c[0x0][0x890] ;  /* 0x00011200ff0677ac */ /* 0x000eec0008000a00 */
[----:B------:R-:W4:Y:S01]  /*0030*/  S2UR UR37, SR_CgaCtaId ;  /* 0x00000000002579c3 */ /* 0x000f220000008800 */
[----:B------:R-:W-:Y:S02]  /*0040*/  PRMT R96, RZ, 0x7610, R96 ;  /* 0x00007610ff607816 */ /* 0x000fe40000000060 */
[----:B------:R-:W-:Y:S01]  /*0050*/  ELECT P1, URZ, PT ;  /* 0x0000000000ff782f */ /* 0x000fe20003820000 */
[----:B------:R-:W1:Y:S01]  /*0060*/  LDCU.64 UR46, c[0x0][0x358] ;  /* 0x00006b00ff2e77ac */ /* 0x000e620008000a00 */
[----:B---3--:R-:W-:-:S04]  /*0070*/  UISETP.NE.U32.AND UP0, UPT, UR6, URZ, UPT ;  /* 0x000000ff0600728c */ /* 0x008fc8000bf05070 */
[----:B------:R-:W-:Y:S02]  /*0080*/  UISETP.NE.AND.EX UP0, UPT, UR7, URZ, UPT, UP0 ;  /* 0x000000ff0700728c */ /* 0x000fe4000bf05300 */
[----:B----4-:R-:W-:Y:S02]  /*0090*/  ULOP3.LUT UR5, UR37, 0x1, URZ, 0xc0, !UPT ;  /* 0x0000000125057892 */ /* 0x010fe4000f8ec0ff */
[----:B------:R-:W-:Y:S01]  /*00a0*/  ULOP3.LUT UR4, UR37, 0x1, URZ, 0x3c, !UPT ;  /* 0x0000000125047892 */ /* 0x000fe2000f8e3cff */
[----:B--2---:R-:W-:-:S05]  /*00b0*/  SHF.R.U32.HI R102, RZ, 0x5, R109 ;  /* 0x00000005ff667819 */ /* 0x004fca000001166d */
[----:B------:R-:W2:Y:S02]  /*00c0*/  SHFL.IDX PT, R0, R102, RZ, 0x1f ;  /* 0x00001fff66007589 */ /* 0x000ea400000e0000 */
[----:B--2---:R-:W-:Y:S01]  /*00d0*/  R2UR UR10, R0 ;  /* 0x00000000000a72ca */ /* 0x004fe200000e0000 */
[----:B-1----:R-:W-:-:S14]  /*00e0*/  BRA.U UP0, `(.L_x_0) ;  /* 0x00000001002c7547 */ /* 0x002fdc000b800000 */
[----:B------:R-:W1:Y:S02]  /*00f0*/  LDCU.64 UR8, c[0x0][0x888] ;  /* 0x00011100ff0877ac */ /* 0x000e640008000a00 */
[----:B-1----:R-:W-:-:S04]  /*0100*/  UISETP.NE.U32.AND UP0, UPT, UR8, URZ, UPT ;  /* 0x000000ff0800728c */ /* 0x002fc8000bf05070 */
[----:B------:R-:W-:-:S09]  /*0110*/  UISETP.NE.AND.EX UP0, UPT, UR9, URZ, UPT, UP0 ;  /* 0x000000ff0900728c */ /* 0x000fd2000bf05300 */
[----:B------:R-:W-:Y:S05]  /*0120*/  BRA.U !UP0, `(.L_x_1) ;  /* 0x0000000108107547 */ /* 0x000fea000b800000 */
[----:B------:R-:W1:Y:S02]  /*0130*/  LDC.64 R2, c[0x0][0x888] ;  /* 0x00022200ff027b82 */ /* 0x000e640000000a00 */
[----:B-1----:R1:W5:Y:S01]  /*0140*/  LDG.E R49, desc[UR46][R2.64] ;  /* 0x0000002e02317981 */ /* 0x002362000c1e1900 */
[----:B------:R-:W-:Y:S01]  /*0150*/  HFMA2 R96, -RZ, RZ, 0, 5.9604644775390625e-08 ;  /* 0x00000001ff607431 */ /* 0x000fe200000001ff */
[----:B------:R-:W-:Y:S05]  /*0160*/  BRA `(.L_x_0) ;  /* 0x00000000000c7947 */ /* 0x000fea0003800000 */
.L_x_1:
[----:B------:R-:W1:Y:S01]  /*0170*/  LDCU UR8, c[0x0][0x880] ;  /* 0x00011000ff0877ac */ /* 0x000e620008000800 */
[----:B------:R-:W-:Y:S01]  /*0180*/  HFMA2 R96, -RZ, RZ, 0, 5.9604644775390625e-08 ;  /* 0x00000001ff607431 */ /* 0x000fe200000001ff */
[----:B-1----:R-:W-:-:S07]  /*0190*/  MOV R49, UR8 ;  /* 0x0000000800317c02 */ /* 0x002fce0008000f00 */
.L_x_0:
[----:B------:R-:W2:Y:S02]  /*01a0*/  LDCU.64 UR8, c[0x0][0x8b0] ;  /* 0x00011600ff0877ac */ /* 0x000ea40008000a00 */
[----:B--2---:R-:W-:-:S04]  /*01b0*/  UISETP.NE.U32.AND UP0, UPT, UR8, URZ, UPT ;  /* 0x000000ff0800728c */ /* 0x004fc8000bf05070 */
[----:B------:R-:W-:-:S09]  /*01c0*/  UISETP.NE.AND.EX UP0, UPT, UR9, URZ, UPT, UP0 ;  /* 0x000000ff0900728c */ /* 0x000fd2000bf05300 */
[----:B------:R-:W-:Y:S05]  /*01d0*/  BRA.U UP0, `(.L_x_2) ;  /* 0x0000000100247547 */ /* 0x000fea000b800000 */
[----:B------:R-:W2:Y:S02]  /*01e0*/  LDCU.64 UR8, c[0x0][0x8a8] ;  /* 0x00011500ff0877ac */ /* 0x000ea40008000a00 */
[----:B--2---:R-:W-:-:S04]  /*01f0*/  UISETP.NE.U32.AND UP0, UPT, UR8, URZ, UPT ;  /* 0x000000ff0800728c */ /* 0x004fc8000bf05070 */
[----:B------:R-:W-:-:S09]  /*0200*/  UISETP.NE.AND.EX UP0, UPT, UR9, URZ, UPT, UP0 ;  /* 0x000000ff0900728c */ /* 0x000fd2000bf05300 */
[----:B------:R-:W-:Y:S05]  /*0210*/  BRA.U !UP0, `(.L_x_3) ;  /* 0x00000001080c7547 */ /* 0x000fea000b800000 */
[----:B-1----:R-:W1:Y:S02]  /*0220*/  LDC.64 R2, c[0x0][0x8a8] ;  /* 0x00022a00ff027b82 */ /* 0x002e640000000a00 */
[----:B-1----:R2:W5:Y:S01]  /*0230*/  LDG.E R47, desc[UR46][R2.64] ;  /* 0x0000002e022f7981 */ /* 0x002562000c1e1900 */
[----:B------:R-:W-:Y:S05]  /*0240*/  BRA `(.L_x_2) ;  /* 0x0000000000087947 */ /* 0x000fea0003800000 */
.L_x_3:
[----:B------:R-:W2:Y:S02]  /*0250*/  LDCU UR8, c[0x0][0x8a0] ;  /* 0x00011400ff0877ac */ /* 0x000ea40008000800 */
[----:B--2---:R-:W-:Y:S02]  /*0260*/  MOV R47, UR8 ;  /* 0x00000008002f7c02 */ /* 0x004fe40008000f00 */
.L_x_2:
[----:B------:R-:W-:Y:S01]  /*0270*/  IMAD.U32 R0, RZ, RZ, UR10 ;  /* 0x0000000aff007e24 */ /* 0x000fe2000f8e00ff */
[----:B------:R-:W-:Y:S04]  /*0280*/  BSSY.RECONVERGENT B0, `(.L_x_4) ;  /* 0x000000c000007945 */ /* 0x000fe80003800200 */
[C---:B------:R-:W-:Y:S02]  /*0290*/  ISETP.NE.OR P2, PT, R0.reuse, 0x1, !P1 ;  /* 0x000000010000780c */ /* 0x040fe40004f45670 */
[----:B------:R-:W-:-:S11]  /*02a0*/  ISETP.NE.OR P0, PT, R0, 0x3, !P1 ;  /* 0x000000030000780c */ /* 0x000fd60004f05670 */
[----:B------:R-:W-:Y:S05]  /*02b0*/  @P2 BRA `(.L_x_5) ;  /* 0x0000000000202947 */ /* 0x000fea0003800000 */
[----:B------:R-:W3:Y:S02]  /*02c0*/  LDCU.64 UR8, c[0x0][0x348] ;  /* 0x00006900ff0877ac */ /* 0x000ee40008000a00 */
[----:B---3--:R-:W-:Y:S02]  /*02d0*/  UIADD3 UR12, UP1, UPT, UR8, 0x80, URZ ;  /* 0x00000080080c7890 */ /* 0x008fe4000ff3e0ff */
[----:B------:R-:W-:Y:S02]  /*02e0*/  UIADD3 UR8, UP0, UPT, UR8, 0x180, URZ ;  /* 0x0000018008087890 */ /* 0x000fe4000ff1e0ff */
[----:B------:R-:W-:Y:S02]  /*02f0*/  UIADD3.X UR13, UPT, UPT, URZ, UR9, URZ, UP1, !UPT ;  /* 0x00000009ff0d7290 */ /* 0x000fe40008ffe4ff */
[----:B------:R-:W-:-:S07]  /*0300*/  UIADD3.X UR9, UPT, UPT, URZ, UR9, URZ, UP0, !UPT ;  /* 0x00000009ff097290 */ /* 0x000fce00087fe4ff */
[----:B------:R3:W-:Y:S02]  /*0310*/  UTMACCTL.PF [UR12] ;  /* 0x000000000c0079b9 */ /* 0x0007e40008040000 */
[----:B------:R3:W-:Y:S02]  /*0320*/  UTMACCTL.PF [UR8] ;  /* 0x00000000080079b9 */ /* 0x0007e40008040000 */
[----:B---3--:R-:W-:Y:S01]  /*0330*/  NOP ;  /* 0x0000000000007918 */ /* 0x008fe20000000000 */
.L_x_5:
[----:B------:R-:W-:Y:S05]  /*0340*/  BSYNC.RECONVERGENT B0 ;  /* 0x0000000000007941 */ /* 0x000fea0003800200 */
.L_x_4:
[----:B------:R-:W-:Y:S04]  /*0350*/  BSSY.RECONVERGENT B0, `(.L_x_6) ;  /* 0x000000a000007945 */ /* 0x000fe80003800200 */
        /* <DEDUP_REMOVED lines=9> */
.L_x_7:
[----:B------:R-:W-:Y:S05]  /*03f0*/  BSYNC.RECONVERGENT B0 ;  /* 0x0000000000007941 */ /* 0x000fea0003800200 */
.L_x_6:
[----:B------:R-:W3:Y:S01]  /*0400*/  LDCU.64 UR8, c[0x0][0x888] ;  /* 0x00011100ff0877ac */ /* 0x000ee20008000a00 */
[----:B------:R-:W-:Y:S02]  /*0410*/  UISETP.EQ.U32.AND UP1, UPT, UR6, URZ, UPT ;  /* 0x000000ff0600728c */ /* 0x000fe4000bf22070 */
[----:B------:R-:W-:Y:S02]  /*0420*/  UPLOP3.LUT UP5, UPT, UPT, UPT, UPT, 0x80, 0x8 ;  /* 0x000000000008789c */ /* 0x000fe40003faf070 */
[----:B---3--:R-:W-:-:S04]  /*0430*/  UISETP.NE.U32.AND UP0, UPT, UR8, URZ, UPT ;  /* 0x000000ff0800728c */ /* 0x008fc8000bf05070 */
[----:B------:R-:W-:-:S04]  /*0440*/  UISETP.NE.AND.EX UP0, UPT, UR9, URZ, UPT, UP0 ;  /* 0x000000ff0900728c */ /* 0x000fc8000bf05300 */
[----:B------:R-:W-:-:S04]  /*0450*/  UISETP.EQ.OR.EX UP2, UPT, UR7, URZ, !UP0, UP1 ;  /* 0x000000ff0700728c */ /* 0x000fc8000c742710 */
[----:B------:R-:W-:-:S05]  /*0460*/  UP2UR UR50, UPR, URZ, 0x4 ;  /* 0x00000004ff327883 */ /* 0x000fca0008000000 */
[----:B------:R-:W-:Y:S07]  /*0470*/  BRA.U !UP2, `(.L_x_8) ;  /* 0x000000010a207547 */ /* 0x000fee000b800000 */
[----:B------:R-:W-:Y:S01]  /*0480*/  UISETP.NE.U32.AND UP2, UPT, UR6, URZ, UPT ;  /* 0x000000ff0600728c */ /* 0x000fe2000bf45070 */
[----:B-----5:R-:W-:Y:S01]  /*0490*/  FSETP.NEU.AND P0, PT, R49, RZ, PT ;  /* 0x000000ff3100720b */ /* 0x020fe20003f0d000 */
[----:B------:R-:W-:Y:S02]  /*04a0*/  USEL UR6, URZ, 0xffffffff, UP0 ;  /* 0xffffffffff067887 */ /* 0x000fe40008000000 */
[----:B------:R-:W-:-:S10]  /*04b0*/  UISETP.NE.AND.EX UP2, UPT, UR7, URZ, UPT, UP2 ;  /* 0x000000ff0700728c */ /* 0x000fd4000bf45320 */
[----:B------:R-:W-:Y:S01]  /*04c0*/  VOTEU.ANY UP1, P0 ;  /* 0x0000000000ff7886 */ /* 0x000fe20000020100 */
[----:B------:R-:W-:-:S04]  /*04d0*/  @!UP2 USEL UR6, URZ, 0xffffffff, UP1 ;  /* 0xffffffffff06a887 */ /* 0x000fc80008800000 */
[----:B------:R-:W-:-:S04]  /*04e0*/  ULOP3.LUT UR6, UR6, 0x1, URZ, 0xc0, !UPT ;  /* 0x0000000106067892 */ /* 0x000fc8000f8ec0ff */
[----:B------:R-:W-:-:S11]  /*04f0*/  UISETP.NE.U32.AND UP5, UPT, UR6, 0x1, UPT ;  /* 0x000000010600788c */ /* 0x000fd6000bfa5070 */
.L_x_8:
[----:B------:R-:W3:Y:S01]  /*0500*/  SHFL.IDX PT, R0, R102, RZ, 0x1f ;  /* 0x00001fff66007589 */ /* 0x000ee200000e0000 */
[----:B------:R-:W-:-:S04]  /*0510*/  UISETP.NE.AND UP1, UPT, UR10, 0x2, UPT ;  /* 0x000000020a00788c */ /* 0x000fc8000bf25270 */
[----:B------:R-:W-:Y:S02]  /*0520*/  UISETP.EQ.AND UP2, UPT, UR5, URZ, !UP1 ;  /* 0x000000ff0500728c */ /* 0x000fe4000cf42270 */
[----:B------:R-:W-:-:S04]  /*0530*/  USEL UR6, URZ, 0x1, UP1 ;  /* 0x00000001ff067887 */ /* 0x000fc80008800000 */
[----:B------:R-:W-:Y:S02]  /*0540*/  PLOP3.LUT P5, PT, P1, PT, UP2, 0x80, 0x8 ;  /* 0x000000000008781c */ /* 0x000fe40000faf028 */
[----:B---3--:R-:W-:-:S13]  /*0550*/  ISETP.NE.AND P0, PT, R0, RZ, PT ;  /* 0x000000ff0000720c */ /* 0x008fda0003f05270 */
[----:B------:R-:W-:Y:S05]  /*0560*/  @P0 BRA `(.L_x_9) ;  /* 0x0000000000b00947 */ /* 0x000fea0003800000 */
[----:B------:R-:W-:Y:S01]  /*0570*/  ELECT P0, URZ, PT ;  /* 0x0000000000ff782f */ /* 0x000fe20003800000 */
[----:B------:R-:W-:-:S12]  /*0580*/  BSSY.RECONVERGENT B0, `(.L_x_9) ;  /* 0x000002a000007945 */ /* 0x000fd80003800200 */
[----:B------:R-:W-:Y:S05]  /*0590*/  @!P0 BRA `(.L_x_10) ;  /* 0x0000000000a08947 */ /* 0x000fea0003800000 */
[----:B------:R-:W-:Y:S01]  /*05a0*/  UMOV UR8, 0x400 ;  /* 0x0000040000087882 */ /* 0x000fe20000000000 */
[----:B------:R-:W-:Y:S01]  /*05b0*/  UMOV UR7, 0x1 ;  /* 0x0000000100077882 */ /* 0x000fe20000000000 */
[----:B------:R-:W-:Y:S02]  /*05c0*/  ULEA UR8, UR37, UR8, 0x18 ;  /* 0x0000000825087291 */ /* 0x000fe4000f8ec0ff */
[----:B------:R-:W-:-:S04]  /*05d0*/  UIADD3 UR12, UPT, UPT, -UR7, 0x100000, URZ ;  /* 0x00100000070c7890 */ /* 0x000fc8000fffe1ff */
[----:B------:R-:W-:Y:S02]  /*05e0*/  USHF.L.U32 UR13, UR12, 0xb, URZ ;  /* 0x0000000b0c0d7899 */ /* 0x000fe400080006ff */
[----:B------:R-:W-:Y:S01]  /*05f0*/  USHF.L.U32 UR12, UR12, 0x1, URZ ;  /* 0x000000010c0c7899 */ /* 0x000fe200080006ff */
[----:B------:R-:W3:Y:S11]  /*0600*/  FENCE.VIEW.ASYNC.S ;  /* 0x00000000000073c6 */ /* 0x000ef60000000000 */
[----:B---3--:R3:W4:Y:S01]  /*0610*/  SYNCS.EXCH.64 URZ, [UR8], UR12 ;  /* 0x0000000c08ff75b2 */ /* 0x0087220008000100 */
[----:B------:R3:W1:Y:S01]  /*0620*/  SYNCS.EXCH.64 URZ, [UR8+0x80], UR12 ;  /* 0x0000800c08ff75b2 */ /* 0x0006620008000100 */
        /* <DEDUP_REMOVED lines=29> */
[----:B------:R3:W1:Y:S02]  /*0800*/  SYNCS.EXCH.64 URZ, [UR8+0xf8], UR12 ;  /* 0x0000f80c08ff75b2 */ /* 0x0006640008000100 */
[----:B---34-:R-:W-:Y:S01]  /*0810*/  NOP ;  /* 0x0000000000007918 */ /* 0x018fe20000000000 */
.L_x_10:
[----:B------:R-:W-:Y:S05]  /*0820*/  BSYNC.RECONVERGENT B0 ;  /* 0x0000000000007941 */ /* 0x000fea0003800200 */
.L_x_9:
[----:B------:R-:W3:Y:S01]  /*0830*/  SHFL.IDX PT, R0, R102, RZ, 0x1f ;  /* 0x00001fff66007589 */ /* 0x000ee200000e0000 */
[----:B------:R-:W-:Y:S01]  /*0840*/  NOP ;  /* 0x0000000000007918 */ /* 0x000fe20000000000 */
[----:B---3--:R-:W-:-:S13]  /*0850*/  ISETP.NE.AND P0, PT, R0, 0x1, PT ;  /* 0x000000010000780c */ /* 0x008fda0003f05270 */
[----:B------:R-:W-:Y:S05]  /*0860*/  @P0 BRA `(.L_x_11) ;  /* 0x0000000000540947 */ /* 0x000fea0003800000 */
[----:B------:R-:W-:Y:S01]  /*0870*/  UMOV UR9, 0x400 ;  /* 0x0000040000097882 */ /* 0x000fe20000000000 */
[----:B------:R-:W-:Y:S01]  /*0880*/  UMOV UR8, 0x20 ;  /* 0x0000002000087882 */ /* 0x000fe20000000000 */
[----:B------:R-:W-:Y:S01]  /*0890*/  UMOV UR7, 0x80 ;  /* 0x0000008000077882 */ /* 0x000fe20000000000 */
[----:B------:R-:W-:Y:S02]  /*08a0*/  ULEA UR9, UR37, UR9, 0x18 ;  /* 0x0000000925097291 */ /* 0x000fe4000f8ec0ff */
[----:B------:R-:W-:-:S04]  /*08b0*/  UIADD3 UR12, UPT, UPT, -UR8, 0x100000, URZ ;  /* 0x00100000080c7890 */ /* 0x000fc8000fffe1ff */
[----:B------:R-:W-:Y:S02]  /*08c0*/  USHF.L.U32 UR13, UR12, 0xb, URZ ;  /* 0x0000000b0c0d7899 */ /* 0x000fe400080006ff */
[----:B------:R-:W-:Y:S02]  /*08d0*/  USHF.L.U32 UR12, UR12, 0x1, URZ ;  /* 0x000000010c0c7899 */ /* 0x000fe400080006ff */
[----:B------:R-:W-:-:S04]  /*08e0*/  UIADD3 UR14, UPT, UPT, -UR7, 0x100000, URZ ;  /* 0x00100000070e7890 */ /* 0x000fc8000fffe1ff */
[----:B------:R-:W-:Y:S02]  /*08f0*/  USHF.L.U32 UR15, UR14, 0xb, URZ ;  /* 0x0000000b0e0f7899 */ /* 0x000fe400080006ff */
[----:B------:R-:W-:Y:S01]  /*0900*/  USHF.L.U32 UR14, UR14, 0x1, URZ ;  /* 0x000000010e0e7899 */ /* 0x000fe200080006ff */
[----:B------:R-:W-:Y:S01]  /*0910*/  ELECT P0, URZ, PT ;  /* 0x0000000000ff782f */ /* 0x000fe20003800000 */
[----:B------:R-:W3:Y:S02]  /*0920*/  FENCE.VIEW.ASYNC.S ;  /* 0x00000000000073c6 */ /* 0x000ee40000000000 */
[----:B---3--:R3:W4:Y:S08]  /*0930*/  SYNCS.EXCH.64 URZ, [UR9+0x100], UR12 ;  /* 0x0001000c09ff75b2 */ /* 0x0087300008000100 */
[----:B------:R3:W1:Y:S01]  /*0940*/  SYNCS.EXCH.64 URZ, [UR9+0x120], UR14 ;  /* 0x0001200e09ff75b2 */ /* 0x0006620008000100 */
[----:B------:R3:W1:Y:S01]  /*0950*/  SYNCS.EXCH.64 URZ, [UR9+0x108], UR12 ;  /* 0x0001080c09ff75b2 */ /* 0x0006620008000100 */
[----:B------:R3:W1:Y:S01]  /*0960*/  SYNCS.EXCH.64 URZ, [UR9+0x128], UR14 ;  /* 0x0001280e09ff75b2 */ /* 0x0006620008000100 */
[----:B------:R3:W1:Y:S01]  /*0970*/  SYNCS.EXCH.64 URZ, [UR9+0x110], UR12 ;  /* 0x0001100c09ff75b2 */ /* 0x0006620008000100 */
[----:B------:R3:W1:Y:S01]  /*0980*/  SYNCS.EXCH.64 URZ, [UR9+0x130], UR14 ;  /* 0x0001300e09ff75b2 */ /* 0x0006620008000100 */
[----:B------:R3:W1:Y:S01]  /*0990*/  SYNCS.EXCH.64 URZ, [UR9+0x118], UR12 ;  /* 0x0001180c09ff75b2 */ /* 0x0006620008000100 */
[----:B------:R3:W1:Y:S01]  /*09a0*/  SYNCS.EXCH.64 URZ, [UR9+0x138], UR14 ;  /* 0x0001380e09ff75b2 */ /* 0x0006620008000100 */
[----:B------:R-:W-:Y:S01]  /*09b0*/  NOP ;  /* 0x0000000000007918 */ /* 0x000fe20000000000 */
.L_x_11:
[----:B------:R-:W2:Y:S01]  /*09c0*/  SHFL.IDX PT, R0, R102, RZ, 0x1f ;  /* 0x00001fff66007589 */ /* 0x000ea200000e0000 */
[----:B------:R-:W-:Y:S01]  /*09d0*/  NOP ;  /* 0x0000000000007918 */ /* 0x000fe20000000000 */
[----:B--2---:R-:W-:-:S13]  /*09e0*/  ISETP.NE.AND P0, PT, R0, 0x3, PT ;  /* 0x000000030000780c */ /* 0x004fda0003f05270 */
[----:B------:R-:W-:Y:S05]  /*09f0*/  @P0 BRA `(.L_x_12) ;  /* 0x00000000002c0947 */ /* 0x000fea0003800000 */
[----:B------:R-:W-:Y:S01]  /*0a00*/  UMOV UR8, 0x400 ;  /* 0x0000040000087882 */ /* 0x000fe20000000000 */
[----:B------:R-:W-:Y:S01]  /*0a10*/  UMOV UR7, 0x20 ;  /* 0x0000002000077882 */ /* 0x000fe20000000000 */
[----:B------:R-:W-:Y:S02]  /*0a20*/  ULEA UR8, UR37, UR8, 0x18 ;  /* 0x0000000825087291 */ /* 0x000fe4000f8ec0ff */
[----:B---3--:R-:W-:-:S04]  /*0a30*/  UIADD3 UR12, UPT, UPT, -UR7, 0x100000, URZ ;  /* 0x00100000070c7890 */ /* 0x008fc8000fffe1ff */
[----:B------:R-:W-:Y:S02]  /*0a40*/  USHF.L.U32 UR13, UR12, 0xb, URZ ;  /* 0x0000000b0c0d7899 */ /* 0x000fe400080006ff */
[----:B------:R-:W-:Y:S01]  /*0a50*/  USHF.L.U32 UR12, UR12, 0x1, URZ ;  /* 0x000000010c0c7899 */ /* 0x000fe200080006ff */
[----:B------:R-:W-:Y:S01]  /*0a60*/  ELECT P0, URZ, PT ;  /* 0x0000000000ff782f */ /* 0x000fe20003800000 */
[----:B------:R-:W2:Y:S10]  /*0a70*/  FENCE.VIEW.ASYNC.S ;  /* 0x00000000000073c6 */ /* 0x000eb40000000000 */
[----:B--2---:R2:W3:Y:S01]  /*0a80*/  SYNCS.EXCH.64 URZ, [UR8+0x140], UR12 ;  /* 0x0001400c08ff75b2 */ /* 0x0044e20008000100 */
[----:B------:R2:W1:Y:S01]  /*0a90*/  SYNCS.EXCH.64 URZ, [UR8+0x148], UR12 ;  /* 0x0001480c08ff75b2 */ /* 0x0004620008000100 */
[----:B------:R-:W-:Y:S01]  /*0aa0*/  NOP ;  /* 0x0000000000007918 */ /* 0x000fe20000000000 */
.L_x_12:
[----:B------:R-:W4:Y:S01]  /*0ab0*/  SHFL.IDX PT, R0, R102, RZ, 0x1f ;  /* 0x00001fff66007589 */ /* 0x000f2200000e0000 */
[----:B------:R-:W-:Y:S01]  /*0ac0*/  NOP ;  /* 0x0000000000007918 */ /* 0x000fe20000000000 */
[----:B----4-:R-:W-:-:S13]  /*0ad0*/  ISETP.NE.AND P0, PT, R0, 0x4, PT ;  /* 0x000000040000780c */ /* 0x010fda0003f05270 */
[----:B------:R-:W-:Y:S05]  /*0ae0*/  @P0 BRA `(.L_x_13) ;  /* 0x0000000000480947 */ /* 0x000fea0003800000 */
[----:B---3--:R-:W-:Y:S01]  /*0af0*/  UMOV UR9, 0x1e0 ;  /* 0x000001e000097882 */ /* 0x008fe20000000000 */
[----:B--2---:R-:W-:Y:S01]  /*0b00*/  UMOV UR8, 0x400 ;  /* 0x0000040000087882 */ /* 0x004fe20000000000 */
[----:B------:R-:W-:Y:S01]  /*0b10*/  USEL UR9, UR9, 0x1a0, UP5 ;  /* 0x000001a009097887 */ /* 0x000fe2000a800000 */
        /* <DEDUP_REMOVED lines=9> */
[----:B------:R-:W2:Y:S02]  /*0bb0*/  FENCE.VIEW.ASYNC.S ;  /* 0x00000000000073c6 */ /* 0x000ea40000000000 */
[----:B--2---:R4:W2:Y:S08]  /*0bc0*/  SYNCS.EXCH.64 URZ, [UR8+0x150], UR12 ;  /* 0x0001500c08ff75b2 */ /* 0x0048b00008000100 */
[----:B------:R4:W3:Y:S01]  /*0bd0*/  SYNCS.EXCH.64 URZ, [UR8+0x160], UR14 ;  /* 0x0001600e08ff75b2 */ /* 0x0008e20008000100 */
[----:B------:R4:W1:Y:S01]  /*0be0*/  SYNCS.EXCH.64 URZ, [UR8+0x158], UR12 ;  /* 0x0001580c08ff75b2 */ /* 0x0008620008000100 */
[----:B------:R4:W1:Y:S02]  /*0bf0*/  SYNCS.EXCH.64 URZ, [UR8+0x168], UR14 ;  /* 0x0001680e08ff75b2 */ /* 0x0008640008000100 */
[----:B----4-:R-:W-:Y:S01]  /*0c00*/  NOP ;  /* 0x0000000000007918 */ /* 0x010fe20000000000 */
.L_x_13:
[----:B------:R-:W4:Y:S01]  /*0c10*/  SHFL.IDX PT, R0, R102, RZ, 0x1f ;  /* 0x00001fff66007589 */ /* 0x000f2200000e0000 */
[----:B------:R-:W-:Y:S01]  /*0c20*/  NOP ;  /* 0x0000000000007918 */ /* 0x000fe20000000000 */
[----:B----4-:R-:W-:-:S13]  /*0c30*/  ISETP.NE.AND P0, PT, R0, 0x5, PT ;  /* 0x000000050000780c */ /* 0x010fda0003f05270 */
[----:B------:R-:W-:Y:S05]  /*0c40*/  @P0 BRA `(.L_x_14) ;  /* 0x0000000000540947 */ /* 0x000fea0003800000 */
[----:B---3--:R-:W-:Y:S01]  /*0c50*/  UMOV UR9, 0x400 ;  /* 0x0000040000097882 */ /* 0x008fe20000000000 */
[----:B--2---:R-:W-:Y:S01]  /*0c60*/  UMOV UR8, 0x1 ;  /* 0x0000000100087882 */ /* 0x004fe20000000000 */
        /* <DEDUP_REMOVED lines=13> */
[----:B------:R4:W1:Y:S01]  /*0d40*/  SYNCS.EXCH.64 URZ, [UR9+0x198], UR14 ;  /* 0x0001980e09ff75b2 */ /* 0x0008620008000100 */
[----:B------:R4:W1:Y:S01]  /*0d50*/  SYNCS.EXCH.64 URZ, [UR9+0x180], UR12 ;  /* 0x0001800c09ff75b2 */ /* 0x0008620008000100 */
[----:B------:R4:W1:Y:S01]  /*0d60*/  SYNCS.EXCH.64 URZ, [UR9+0x1a0], UR14 ;  /* 0x0001a00e09ff75b2 */ /* 0x0008620008000100 */
[----:B------:R4:W1:Y:S01]  /*0d70*/  SYNCS.EXCH.64 URZ, [UR9+0x188], UR12 ;  /* 0x0001880c09ff75b2 */ /* 0x0008620008000100 */
[----:B------:R4:W1:Y:S02]  /*0d80*/  SYNCS.EXCH.64 URZ, [UR9+0x1a8], UR14 ;  /* 0x0001a80e09ff75b2 */ /* 0x0008640008000100 */
[----:B----4-:R-:W-:Y:S01]  /*0d90*/  NOP ;  /* 0x0000000000007918 */ /* 0x010fe20000000000 */
.L_x_14:
[----:B------:R-:W4:Y:S01]  /*0da0*/  SHFL.IDX PT, R0, R102, RZ, 0x1f ;  /* 0x00001fff66007589 */ /* 0x000f2200000e0000 */
[----:B------:R-:W-:Y:S01]  /*0db0*/  ISETP.NE.OR P1, PT, RZ, UR10, !P1 ;  /* 0x0000000aff007c0c */ /* 0x000fe2000cf25670 */
[----:B------:R-:W-:Y:S01]  /*0dc0*/  NOP ;  /* 0x0000000000007918 */ /* 0x000fe20000000000 */
[----:B----4-:R-:W-:-:S13]  /*0dd0*/  ISETP.NE.AND P0, PT, R0, 0x3, PT ;  /* 0x000000030000780c */ /* 0x010fda0003f05270 */
[----:B------:R-:W-:Y:S05]  /*0de0*/  @P0 BRA `(.L_x_15) ;  /* 0x0000000000340947 */ /* 0x000fea0003800000 */
[----:B--2---:R-:W-:Y:S01]  /*0df0*/  UMOV UR8, 0x400 ;  /* 0x0000040000087882 */ /* 0x004fe20000000000 */
[----:B------:R-:W-:Y:S01]  /*0e00*/  UMOV UR7, 0x20 ;  /* 0x0000002000077882 */ /* 0x000fe20000000000 */
[----:B------:R-:W-:Y:S02]  /*0e10*/  ULEA UR8, UR37, UR8, 0x18 ;  /* 0x0000000825087291 */ /* 0x000fe4000f8ec0ff */
[----:B---3--:R-:W-:-:S04]  /*0e20*/  UIADD3 UR12, UPT, UPT, -UR7, 0x100000, URZ ;  /* 0x00100000070c7890 */ /* 0x008fc8000fffe1ff */
[----:B------:R-:W-:Y:S02]  /*0e30*/  USHF.L.U32 UR13, UR12, 0xb, URZ ;  /* 0x0000000b0c0d7899 */ /* 0x000fe400080006ff */
[----:B------:R-:W-:Y:S01]  /*0e40*/  USHF.L.U32 UR12, UR12, 0x1, URZ ;  /* 0x000000010c0c7899 */ /* 0x000fe200080006ff */
[----:B------:R-:W-:Y:S01]  /*0e50*/  ELECT P0, URZ, PT ;  /* 0x0000000000ff782f */ /* 0x000fe20003800000 */
[----:B------:R-:W2:Y:S10]  /*0e60*/  FENCE.VIEW.ASYNC.S ;  /* 0x00000000000073c6 */ /* 0x000eb40000000000 */
[----:B--2---:R4:W2:Y:S01]  /*0e70*/  SYNCS.EXCH.64 URZ, [UR8+0x1b0], UR12 ;  /* 0x0001b00c08ff75b2 */ /* 0x0048a20008000100 */
[----:B------:R4:W3:Y:S01]  /*0e80*/  SYNCS.EXCH.64 URZ, [UR8+0x1c0], UR12 ;  /* 0x0001c00c08ff75b2 */ /* 0x0008e20008000100 */
[----:B------:R4:W1:Y:S01]  /*0e90*/  SYNCS.EXCH.64 URZ, [UR8+0x1b8], UR12 ;  /* 0x0001b80c08ff75b2 */ /* 0x0008620008000100 */
[----:B------:R4:W1:Y:S02]  /*0ea0*/  SYNCS.EXCH.64 URZ, [UR8+0x1c8], UR12 ;  /* 0x0001c80c08ff75b2 */ /* 0x0008640008000100 */
[----:B----4-:R-:W-:Y:S01]  /*0eb0*/  NOP ;  /* 0x0000000000007918 */ /* 0x010fe20000000000 */
.L_x_15:
[----:B------:R-:W-:Y:S01]  /*0ec0*/  VOTEU.ALL UP1, P1 ;  /* 0x0000000000ff7886 */ /* 0x000fe20000820000 */
[----:B--2---:R-:W2:Y:S01]  /*0ed0*/  LDCU UR8, c[0x0][0x36c] ;  /* 0x00006d80ff0877ac */ /* 0x004ea20008000800 */
[----:B------:R-:W-:Y:S01]  /*0ee0*/  NOP ;  /* 0x0000000000007918 */ /* 0x000fe20000000000 */
[----:B------:R-:W-:Y:S01]  /*0ef0*/  LOP3.LUT R10, R109, 0x1f, RZ, 0xc0, !PT ;  /* 0x0000001f6d0a7812 */ /* 0x000fe200078ec0ff */
[----:B---3--:R-:W-:Y:S01]  /*0f00*/  UMOV UR12, 0x20 ;  /* 0x00000020000c7882 */ /* 0x008fe20000000000 */
[----:B------:R-:W-:Y:S01]  /*0f10*/  @!UP1 UMOV UR7, 0x400 ;  /* 0x0000040000079882 */ /* 0x000fe20000000000 */
[----:B------:R-:W-:-:S04]  /*0f20*/  @!UP1 UIADD3 UR12, UPT, UPT, -UR12, 0x100000, URZ ;  /* 0x001000000c0c9890 */ /* 0x000fc8000fffe1ff */
[----:B------:R-:W-:Y:S02]  /*0f30*/  @!UP1 USHF.L.U32 UR13, UR12, 0xb, URZ ;  /* 0x0000000b0c0d9899 */ /* 0x000fe400080006ff */
[----:B------:R-:W-:Y:S02]  /*0f40*/  @!UP1 USHF.L.U32 UR12, UR12, 0x1, URZ ;  /* 0x000000010c0c9899 */ /* 0x000fe400080006ff */
[----:B------:R-:W-:Y:S01]  /*0f50*/  @!UP1 ULEA UR7, UR37, UR7, 0x18 ;  /* 0x0000000725079291 */ /* 0x000fe2000f8ec0ff */
[----:B------:R-:W-:Y:S01]  /*0f60*/  VOTEU.ALL UP1, P1 ;  /* 0x0000000000ff7886 */ /* 0x000fe20000820000 */
[----:B------:R-:W-:Y:S01]  /*0f70*/  UISETP.NE.AND UP4, UPT, UR10, URZ, UPT ;  /* 0x000000ff0a00728c */ /* 0x000fe2000bf85270 */
[----:B------:R-:W3:Y:S09]  /*0f80*/  FENCE.VIEW.ASYNC.S ;  /* 0x00000000000073c6 */ /* 0x000ef20000000000 */
[----:B---3--:R3:W4:Y:S01]  /*0f90*/  @!UP1 SYNCS.EXCH.64 URZ, [UR7+0x1d0], UR12 ;  /* 0x0001d00c07ff95b2 */ /* 0x0087220008000100 */
[----:B--2---:R-:W-:-:S09]  /*0fa0*/  UISETP.EQ.U32.AND UP1, UPT, UR8, 0x1, UPT ;  /* 0x000000010800788c */ /* 0x004fd2000bf22070 */
[----:B------:R-:W-:Y:S05]  /*0fb0*/  BRA.U !UP1, `(.L_x_16) ;  /* 0x0000000109087547 */ /* 0x000fea000b800000 */
[----:B-1--4-:R-:W-:Y:S01]  /*0fc0*/  UCGABAR_ARV ;  /* 0x00000000000079c7 */ /* 0x012fe20008000000 */
[----:B------:R-:W-:Y:S05]  /*0fd0*/  BRA `(.L_x_17) ;  /* 0x0000000000047947 */ /* 0x000fea0003800000 */
.L_x_16:
[----:B-1--4-:R-:W-:Y:S01]  /*0fe0*/  NOP ;  /* 0x0000000000007918 */ /* 0x012fe20000000000 */
.L_x_17:
[----:B------:R-:W1:Y:S01]  /*0ff0*/  S2R R15, SR_CTAID.Y ;  /* 0x00000000000f7919 */ /* 0x000e620000002600 */
[----:B------:R-:W-:-:S05]  /*1000*/  CS2R.32 R95, SR_CgaSize ;  /* 0x00000000005f7805 */ /* 0x000fca0000008a00 */
[----:B------:R-:W-:-:S05]  /*1010*/  IMAD R95, R95, -0xa0, RZ ;  /* 0xffffff605f5f7824 */ /* 0x000fca00078e02ff */
[----:B---3--:R-:W-:-:S14]  /*1020*/  R2UR UR7, R95 ;  /* 0x000000005f0772ca */ /* 0x008fdc00000e0000 */
[----:B------:R-:W2:Y:S01]  /*1030*/  LDCU UR7, c[0x0][UR7+0x2b4] ;  /* 0x00005680070777ac */ /* 0x000ea20008000800 */
[----:B------:R-:W-:-:S05]  /*1040*/  CS2R.32 R0, SR_CgaSize ;  /* 0x0000000000007805 */ /* 0x000fca0000008a00 */
[----:B------:R-:W-:-:S06]  /*1050*/  IMAD R0, R0, -0xa0, RZ ;  /* 0xffffff6000007824 */ /* 0x000fcc00078e02ff */
[----:B------:R-:W3:Y:S01]  /*1060*/  LDC R0, c[0x0][R0+0x2a4] ;  /* 0x0000a90000007b82 */ /* 0x000ee20000000800 */
[----:B------:R-:W-:Y:S01]  /*1070*/  PRMT R8, RZ, 0x7610, R8 ;  /* 0x00007610ff087816 */ /* 0x000fe20000000008 */
[----:B------:R-:W4:Y:S01]  /*1080*/  S2R R9, SR_CTAID.X ;  /* 0x0000000000097919 */ /* 0x000f220000002500 */
[----:B------:R-:W-:-:S05]  /*1090*/  CS2R.32 R95, SR_CgaSize ;  /* 0x00000000005f7805 */ /* 0x000fca0000008a00 */
[----:B------:R-:W-:-:S05]  /*10a0*/  IMAD R95, R95, -0xa0, RZ ;  /* 0xffffff605f5f7824 */ /* 0x000fca00078e02ff */
[----:B------:R-:W-:-:S14]  /*10b0*/  R2UR UR8, R95 ;  /* 0x000000005f0872ca */ /* 0x000fdc00000e0000 */
[----:B------:R-:W3:Y:S01]  /*10c0*/  LDCU UR8, c[0x0][UR8+0x2b0] ;  /* 0x00005600080877ac */ /* 0x000ee20008000800 */
[----:B------:R-:W-:Y:S01]  /*10d0*/  UISETP.NE.AND UP2, UPT, UR10, 0x2, UPT ;  /* 0x000000020a00788c */ /* 0x000fe2000bf45270 */
[----:B------:R-:W2:Y:S01]  /*10e0*/  LDC R11, c[0x0][0xb24] ;  /* 0x0002c900ff0b7b82 */ /* 0x000ea20000000800 */
[----:B------:R-:W-:-:S05]  /*10f0*/  CS2R.32 R2, SR_CgaSize ;  /* 0x0000000000027805 */ /* 0x000fca0000008a00 */
[----:B------:R-:W-:-:S06]  /*1100*/  IMAD R2, R2, -0xa0, RZ ;  /* 0xffffff6002027824 */ /* 0x000fcc00078e02ff */
[----:B------:R-:W3:Y:S08]  /*1110*/  LDC R2, c[0x0][R2+0x2a0] ;  /* 0x0000a80002027b82 */ /* 0x000ef00000000800 */
[----:B------:R-:W3:Y:S01]  /*1120*/  LDC R40, c[0x0][0xb24] ;  /* 0x0002c900ff287b82 */ /* 0x000ee20000000800 */
[----:B-1----:R-:W-:-:S07]  /*1130*/  I2FP.F32.U32 R94, R15 ;  /* 0x0000000f005e7245 */ /* 0x002fce0000201000 */
[----:B------:R-:W1:Y:S01]  /*1140*/  S2UR UR36, SR_CTAID.Z ;  /* 0x00000000002479c3 */ /* 0x000e620000002700 */
[----:B--2---:R-:W-:Y:S01]  /*1150*/  ISETP.GE.AND P0, PT, R11, 0x1, PT ;  /* 0x000000010b00780c */ /* 0x004fe20003f06270 */
[----:B----4-:R-:W-:Y:S01]  /*1160*/  IMAD.MOV.U32 R14, RZ, RZ, R9 ;  /* 0x000000ffff0e7224 */ /* 0x010fe200078e0009 */
[----:B------:R-:W-:Y:S01]  /*1170*/  I2FP.F32.U32 R95, R9 ;  /* 0x00000009005f7245 */ /* 0x000fe20000201000 */
[----:B------:R-:W-:Y:S01]  /*1180*/  FMUL R94, R94, UR7 ;  /* 0x000000075e5e7c20 */ /* 0x000fe20008400000 */
[----:B------:R-:W2:Y:S03]  /*1190*/  LDCU UR7, c[0x0][0xb30] ;  /* 0x00016600ff0777ac */ /* 0x000ea60008000800 */
[----:B---3--:R-:W-:Y:S02]  /*11a0*/  FMUL R95, R95, UR8 ;  /* 0x000000085f5f7c20 */ /* 0x008fe40008400000 */
[----:B------:R-:W3:Y:S08]  /*11b0*/  F2I.U32.TRUNC.NTZ R94, R94 ;  /* 0x0000005e005e7305 */ /* 0x000ef0000020f000 */
[----:B------:R-:W4:Y:S01]  /*11c0*/  F2I.U32.TRUNC.NTZ R95, R95 ;  /* 0x0000005f005f7305 */ /* 0x000f22000020f000 */
[----:B--2---:R-:W-:Y:S01]  /*11d0*/  UISETP.NE.AND UP3, UPT, UR7, 0x1, UPT ;  /* 0x000000010700788c */ /* 0x004fe2000bf65270 */
[----:B---3--:R-:W-:-:S05]  /*11e0*/  IADD3 R94, PT, PT, -R94, RZ, RZ ;  /* 0x000000ff5e5e7210 */ /* 0x008fca0007ffe1ff */
[----:B------:R-:W-:Y:S01]  /*11f0*/  IMAD R94, R0, R94, R15 ;  /* 0x0000005e005e7224 */ /* 0x000fe200078e020f */
[----:B------:R-:W-:Y:S01]  /*1200*/  PRMT R0, RZ, 0x7610, R0 ;  /* 0x00007610ff007816 */ /* 0x000fe20000000000 */
[----:B----4-:R-:W-:-:S04]  /*1210*/  IMAD.MOV R95, RZ, RZ, -R95 ;  /* 0x000000ffff5f7224 */ /* 0x010fc800078e0a5f */
[----:B------:R-:W-:Y:S01]  /*1220*/  IMAD R95, R2, R95, R9 ;  /* 0x0000005f025f7224 */ /* 0x000fe200078e0209 */
[----:B-1----:R-:W-:Y:S06]  /*1230*/  BRA.U UP4, `(.L_x_18) ;  /* 0x0000000104247547 */ /* 0x002fec000b800000 */
[----:B------:R-:W-:Y:S01]  /*1240*/  ISETP.NE.AND P1, PT, R94, RZ, PT ;  /* 0x000000ff5e00720c */ /* 0x000fe20003f25270 */
[----:B------:R-:W-:Y:S01]  /*1250*/  IMAD.MOV.U32 R0, RZ, RZ, 0x3 ;  /* 0x00000003ff007424 */ /* 0x000fe200078e00ff */
[C---:B------:R-:W-:Y:S02]  /*1260*/  LOP3.LUT R2, R95.reuse, 0xfffffffe, RZ, 0xc0, !PT ;  /* 0xfffffffe5f027812 */ /* 0x040fe400078ec0ff */
[----:B------:R-:W-:Y:S02]  /*1270*/  ISETP.LT.U32.OR P1, PT, R95, 0x2, !P1 ;  /* 0x000000025f00780c */ /* 0x000fe40004f21470 */
[----:B------:R-:W-:Y:S02]  /*1280*/  SHF.L.U32 R0, R0, R2, RZ ;  /* 0x0000000200007219 */ /* 0x000fe400000006ff */
[----:B------:R-:W-:Y:S02]  /*1290*/  SEL R4, RZ, 0x1, !P1 ;  /* 0x00000001ff047807 */ /* 0x000fe40004800000 */
[----:B------:R-:W-:-:S05]  /*12a0*/  SEL R3, RZ, 0x2, !P1 ;  /* 0x00000002ff037807 */ /* 0x000fca0004800000 */
[----:B------:R-:W-:-:S05]  /*12b0*/  IMAD.IADD R3, R4, 0x1, R3 ;  /* 0x0000000104037824 */ /* 0x000fca00078e0203 */
[----:B------:R-:W-:Y:S02]  /*12c0*/  PRMT R8, R3, 0x7610, R8 ;  /* 0x0000761003087816 */ /* 0x000fe40000000008 */
.L_x_18:
[----:B------:R-:W-:Y:S05]  /*12d0*/  @!P0 BRA `(.L_x_19) ;  /* 0x0000000000b88947 */ /* 0x000fea0003800000 */
[----:B------:R-:W1:Y:S01]  /*12e0*/  LDC.64 R4, c[0x0][0xb18] ;  /* 0x0002c600ff047b82 */ /* 0x000e620000000a00 */
[----:B------:R-:W-:-:S07]  /*12f0*/  ISETP.NE.AND P0, PT, R11, 0x1, PT ;  /* 0x000000010b00780c */ /* 0x000fce0003f05270 */
[----:B------:R-:W2:Y:S08]  /*1300*/  LDC R14, c[0x0][0xb0c] ;  /* 0x0002c300ff0e7b82 */ /* 0x000eb00000000800 */
[----:B------:R-:W3:Y:S08]  /*1310*/  LDC R16, c[0x0][0x370] ;  /* 0x0000dc00ff107b82 */ /* 0x000ef00000000800 */
[----:B------:R-:W4:Y:S01]  /*1320*/  LDC R13, c[0x0][0x374] ;  /* 0x0000dd00ff0d7b82 */ /* 0x000f220000000800 */
[----:B-1----:R-:W-:-:S07]  /*1330*/  ISETP.NE.AND P1, PT, R4, 0x1, PT ;  /* 0x000000010400780c */ /* 0x002fce0003f25270 */
[----:B------:R-:W3:Y:S01]  /*1340*/  LDC.64 R6, c[0x0][0xb10] ;  /* 0x0002c400ff067b82 */ /* 0x000ee20000000a00 */
[----:B--2---:R-:W-:-:S07]  /*1350*/  ISETP.NE.AND P2, PT, R14, 0x1, PT ;  /* 0x000000010e00780c */ /* 0x004fce0003f45270 */
[----:B------:R-:W1:Y:S08]  /*1360*/  LDC R12, c[0x0][0xb20] ;  /* 0x0002c800ff0c7b82 */ /* 0x000e700000000800 */
[----:B------:R-:W2:Y:S01]  /*1370*/  LDC.64 R2, c[0x0][0xb28] ;  /* 0x0002ca00ff027b82 */ /* 0x000ea20000000a00 */
[----:B----4-:R-:W-:-:S04]  /*1380*/  IMAD.HI.U32 R17, R13, R5, RZ ;  /* 0x000000050d117227 */ /* 0x010fc800078e00ff */
[----:B------:R-:W-:-:S04]  /*1390*/  IMAD.HI.U32 R5, R15, R5, RZ ;  /* 0x000000050f057227 */ /* 0x000fc800078e00ff */
[----:B---3--:R-:W-:-:S05]  /*13a0*/  IMAD.HI.U32 R18, R16, R6, RZ ;  /* 0x0000000610127227 */ /* 0x008fca00078e00ff */
[-C--:B------:R-:W-:Y:S01]  /*13b0*/  @P2 SHF.R.U32.HI R16, RZ, R7.reuse, R18 ;  /* 0x00000007ff102219 */ /* 0x080fe20000011612 */
[----:B------:R-:W-:Y:S01]  /*13c0*/  IMAD.HI.U32 R18, R9, R6, RZ ;  /* 0x0000000609127227 */ /* 0x000fe200078e00ff */
[-C--:B-1----:R-:W-:Y:S02]  /*13d0*/  @P1 SHF.R.U32.HI R13, RZ, R12.reuse, R17 ;  /* 0x0000000cff0d1219 */ /* 0x082fe40000011611 */
[----:B------:R-:W-:Y:S02]  /*13e0*/  SHF.R.U32.HI R5, RZ, R12, R5 ;  /* 0x0000000cff057219 */ /* 0x000fe40000011605 */
[----:B------:R-:W-:Y:S02]  /*13f0*/  SHF.R.U32.HI R18, RZ, R7, R18 ;  /* 0x00000007ff127219 */ /* 0x000fe40000011612 */
[----:B------:R-:W-:Y:S01]  /*1400*/  SEL R5, R15, R5, !P1 ;  /* 0x000000050f057207 */ /* 0x000fe20004800000 */
[----:B--2---:R-:W-:Y:S01]  /*1410*/  IMAD.HI.U32 R17, R13, R2, RZ ;  /* 0x000000020d117227 */ /* 0x004fe200078e00ff */
[----:B------:R-:W-:-:S03]  /*1420*/  SEL R18, R9, R18, !P2 ;  /* 0x0000001209127207 */ /* 0x000fc60005000000 */
[----:B------:R-:W-:Y:S01]  /*1430*/  IMAD.HI.U32 R6, R16, R2, RZ ;  /* 0x0000000210067227 */ /* 0x000fe200078e00ff */
[----:B------:R-:W-:-:S04]  /*1440*/  @P0 SHF.R.U32.HI R13, RZ, R3, R17 ;  /* 0x00000003ff0d0219 */ /* 0x000fc80000011611 */
[----:B------:R-:W-:Y:S01]  /*1450*/  @P0 SHF.R.U32.HI R16, RZ, R3, R6 ;  /* 0x00000003ff100219 */ /* 0x000fe20000011606 */
[----:B------:R-:W-:-:S04]  /*1460*/  IMAD R13, R13, R11, RZ ;  /* 0x0000000b0d0d7224 */ /* 0x000fc800078e02ff */
[----:B------:R-:W-:Y:S01]  /*1470*/  IMAD R6, R16, R11, RZ ;  /* 0x0000000b10067224 */ /* 0x000fe200078e02ff */
[----:B------:R-:W-:-:S04]  /*1480*/  ISETP.GE.AND P1, PT, R5, R13, PT ;  /* 0x0000000d0500720c */ /* 0x000fc80003f26270 */
[----:B------:R-:W-:Y:S01]  /*1490*/  ISETP.GE.OR P1, PT, R18, R6, P1 ;  /* 0x000000061200720c */ /* 0x000fe20000f26670 */
[----:B------:R-:W-:-:S05]  /*14a0*/  IMAD.HI.U32 R6, R5, R2, RZ ;  /* 0x0000000205067227 */ /* 0x000fca00078e00ff */
[----:B------:R-:W-:-:S04]  /*14b0*/  SHF.R.U32.HI R6, RZ, R3, R6 ;  /* 0x00000003ff067219 */ /* 0x000fc80000011606 */
[----:B------:R-:W-:-:S03]  /*14c0*/  SEL R6, R5, R6, !P0 ;  /* 0x0000000605067207 */ /* 0x000fc60004000000 */
[----:B------:R-:W-:Y:S01]  /*14d0*/  @!P1 IMAD.HI.U32 R7, R18, R2, RZ ;  /* 0x0000000212079227 */ /* 0x000fe200078e00ff */
[----:B------:R-:W-:-:S04]  /*14e0*/  IADD3 R2, PT, PT, -R6, RZ, RZ ;  /* 0x000000ff06027210 */ /* 0x000fc80007ffe1ff */
[----:B------:R-:W-:Y:S01]  /*14f0*/  @!P1 SHF.R.U32.HI R3, RZ, R3, R7 ;  /* 0x00000003ff039219 */ /* 0x000fe20000011607 */
[----:B------:R-:W-:Y:S01]  /*1500*/  IMAD R2, R11, R2, R5 ;  /* 0x000000020b027224 */ /* 0x000fe200078e0205 */
[----:B------:R-:W-:Y:S02]  /*1510*/  IADD3 R7, PT, PT, -R5, RZ, RZ ;  /* 0x000000ff05077210 */ /* 0x000fe40007ffe1ff */
[----:B------:R-:W-:-:S03]  /*1520*/  @!P1 SEL R3, R18, R3, !P0 ;  /* 0x0000000312039207 */ /* 0x000fc60004000000 */
[----:B------:R-:W-:Y:S02]  /*1530*/  IMAD R7, R4, R7, R15 ;  /* 0x0000000704077224 */ /* 0x000fe400078e020f */
[--C-:B------:R-:W-:Y:S02]  /*1540*/  @!P1 IMAD.IADD R6, R6, 0x1, -R3.reuse ;  /* 0x0000000106069824 */ /* 0x100fe400078e0a03 */
[----:B------:R-:W-:Y:S01]  /*1550*/  @!P1 IMAD R3, R2, R16, R3 ;  /* 0x0000001002039224 */ /* 0x000fe200078e0203 */
[----:B------:R-:W-:Y:S01]  /*1560*/  IADD3 R2, PT, PT, -R18, RZ, RZ ;  /* 0x000000ff12027210 */ /* 0x000fe20007ffe1ff */
[----:B------:R-:W-:Y:S02]  /*1570*/  @!P1 IMAD R5, R6, R11, R18 ;  /* 0x0000000b06059224 */ /* 0x000fe400078e0212 */
[----:B------:R-:W-:Y:S02]  /*1580*/  @!P1 IMAD.MOV.U32 R18, RZ, RZ, R3 ;  /* 0x000000ffff129224 */ /* 0x000fe400078e0003 */
[----:B------:R-:W-:-:S02]  /*1590*/  IMAD R2, R14, R2, R9 ;  /* 0x000000020e027224 */ /* 0x000fc400078e0209 */
[----:B------:R-:W-:Y:S02]  /*15a0*/  IMAD R15, R5, R4, R7 ;  /* 0x00000004050f7224 */ /* 0x000fe400078e0207 */
[----:B------:R-:W-:Y:S02]  /*15b0*/  IMAD R14, R18, R14, R2 ;  /* 0x0000000e120e7224 */ /* 0x000fe400078e0202 */
.L_x_19:
[----:B------:R-:W-:Y:S05]  /*15c0*/  BRA.U UP3, `(.L_x_20) ;  /* 0x0000000103407547 */ /* 0x000fea000b800000 */
[----:B------:R-:W1:Y:S08]  /*15d0*/  LDC.64 R4, c[0x0][0xb10] ;  /* 0x0002c400ff047b82 */ /* 0x000e700000000a00 */
[----:B------:R-:W2:Y:S08]  /*15e0*/  LDC.64 R2, c[0x0][0xb18] ;  /* 0x0002c600ff027b82 */ /* 0x000eb00000000a00 */
[----:B------:R-:W3:Y:S08]  /*15f0*/  LDC R6, c[0x0][0xb20] ;  /* 0x0002c800ff067b82 */ /* 0x000ef00000000800 */
[----:B------:R-:W4:Y:S01]  /*1600*/  LDC R7, c[0x0][0xb0c] ;  /* 0x0002c300ff077b82 */ /* 0x000f220000000800 */
[----:B-1----:R-:W-:-:S05]  /*1610*/  IMAD.HI.U32 R4, R14, R4, RZ ;  /* 0x000000040e047227 */ /* 0x002fca00078e00ff */
[----:B------:R-:W-:Y:S01]  /*1620*/  SHF.R.U32.HI R4, RZ, R5, R4 ;  /* 0x00000005ff047219 */ /* 0x000fe20000011604 */
[----:B--2---:R-:W-:Y:S01]  /*1630*/  IMAD.HI.U32 R3, R15, R3, RZ ;  /* 0x000000030f037227 */ /* 0x004fe200078e00ff */
[----:B------:R-:W-:-:S04]  /*1640*/  ISETP.NE.AND P0, PT, R2, 0x1, PT ;  /* 0x000000010200780c */ /* 0x000fc80003f05270 */
[----:B---3--:R-:W-:-:S04]  /*1650*/  SHF.R.U32.HI R3, RZ, R6, R3 ;  /* 0x00000006ff037219 */ /* 0x008fc80000011603 */
[----:B------:R-:W-:Y:S02]  /*1660*/  SEL R3, R15, R3, !P0 ;  /* 0x000000030f037207 */ /* 0x000fe40004000000 */
[----:B----4-:R-:W-:-:S04]  /*1670*/  ISETP.NE.AND P1, PT, R7, 0x1, PT ;  /* 0x000000010700780c */ /* 0x010fc80003f25270 */
[----:B------:R-:W-:-:S05]  /*1680*/  SEL R5, R14, R4, !P1 ;  /* 0x000000040e057207 */ /* 0x000fca0004800000 */
[----:B------:R-:W-:Y:S02]  /*1690*/  IMAD.IADD R4, R3, 0x1, -R5 ;  /* 0x0000000103047824 */ /* 0x000fe400078e0a05 */
[----:B------:R-:W-:Y:S02]  /*16a0*/  IMAD.IADD R3, R5, 0x1, -R3 ;  /* 0x0000000105037824 */ /* 0x000fe400078e0a03 */
[----:B------:R-:W-:Y:S02]  /*16b0*/  IMAD R14, R4, R7, R14 ;  /* 0x00000007040e7224 */ /* 0x000fe400078e020e */
[----:B------:R-:W-:Y:S02]  /*16c0*/  IMAD R15, R3, R2, R15 ;  /* 0x00000002030f7224 */ /* 0x000fe400078e020f */
.L_x_20:
[----:B------:R-:W-:Y:S05]  /*16d0*/  BRA.U !UP1, `(.L_x_21) ;  /* 0x00000001090c7547 */ /* 0x000fea000b800000 */
[----:B------:R-:W-:Y:S01]  /*16e0*/  UCGABAR_WAIT ;  /* 0x0000000000007dc7 */ /* 0x000fe20008000000 */
[----:B------:R-:W-:Y:S01]  /*16f0*/  CCTL.IVALL ;  /* 0x00000000ff00798f */ /* 0x000fe20002000000 */
[----:B------:R-:W-:Y:S05]  /*1700*/  BRA `(.L_x_22) ;  /* 0x0000000000047947 */ /* 0x000fea0003800000 */
.L_x_21:
[----:B------:R-:W-:Y:S06]  /*1710*/  BAR.SYNC.DEFER_BLOCKING 0x0 ;  /* 0x0000000000007b1d */ /* 0x000fec0000010000 */
.L_x_22:
[----:B------:R-:W-:Y:S05]  /*1720*/  BRA.U UP2, `(.L_x_23) ;  /* 0x0000001902647547 */ /* 0x000fea000b800000 */
[----:B------:R-:W1:Y:S01]  /*1730*/  LDCU UR4, c[0x0][0x38c] ;  /* 0x00007180ff0477ac */ /* 0x000e620008000800 */
[----:B------:R-:W2:Y:S01]  /*1740*/  LDC R8, c[0x0][0x370] ;  /* 0x0000dc00ff087b82 */ /* 0x000ea20000000800 */
[C---:B------:R-:W-:Y:S01]  /*1750*/  IMAD.SHL.U32 R19, R9.reuse, 0x80, RZ ;  /* 0x0000008009137824 */ /* 0x040fe200078e00ff */
[----:B------:R-:W-:Y:S01]  /*1760*/  PLOP3.LUT P1, PT, PT, PT, UP5, 0x80, 0x8 ;  /* 0x000000000008781c */ /* 0x000fe20003f2f058 */
[----:B------:R-:W-:Y:S01]  /*1770*/  UISETP.NE.AND UP1, UPT, UR10, URZ, UPT ;  /* 0x000000ff0a00728c */ /* 0x000fe2000bf25270 */
[----:B------:R-:W-:Y:S01]  /*1780*/  ISETP.NE.AND P4, PT, R10, RZ, P5 ;  /* 0x000000ff0a00720c */ /* 0x000fe20002f85270 */
[----:B------:R-:W-:Y:S01]  /*1790*/  IMAD.SHL.U32 R18, R9, 0x40, RZ ;  /* 0x0000004009127824 */ /* 0x000fe200078e00ff */
[----:B------:R-:W-:Y:S01]  /*17a0*/  PLOP3.LUT P1, PT, P1, PT, PT, 0x8, 0x80 ;  /* 0x000000000080781c */ /* 0x000fe20000f2e170 */
[----:B------:R-:W-:Y:S01]  /*17b0*/  IMAD.MOV.U32 R17, RZ, RZ, 0x1 ;  /* 0x00000001ff117424 */ /* 0x000fe200078e00ff */
[----:B------:R-:W3:Y:S01]  /*17c0*/  LDC R0, c[0x0][0x374] ;  /* 0x0000dd00ff007b82 */ /* 0x000ee20000000800 */
[----:B------:R-:W-:Y:S01]  /*17d0*/  IMAD.MOV.U32 R16, RZ, RZ, RZ ;  /* 0x000000ffff107224 */ /* 0x000fe200078e00ff */
[----:B------:R-:W-:Y:S01]  /*17e0*/  CS2R R12, SRZ ;  /* 0x00000000000c7805 */ /* 0x000fe2000001ff00 */
[----:B------:R-:W-:Y:S01]  /*17f0*/  IMAD.MOV.U32 R11, RZ, RZ, 0x1 ;  /* 0x00000001ff0b7424 */ /* 0x000fe200078e00ff */
[----:B------:R-:W-:Y:S01]  /*1800*/  LOP3.LUT R19, R19, 0x80, RZ, 0xc0, !PT ;  /* 0x0000008013137812 */ /* 0x000fe200078ec0ff */
[----:B------:R-:W4:Y:S01]  /*1810*/  LDCU.64 UR14, c[0x0][0x348] ;  /* 0x00006900ff0e77ac */ /* 0x000f220008000a00 */
[----:B-1----:R-:W-:-:S02]  /*1820*/  UIADD3 UR5, UPT, UPT, UR4, 0x3f, URZ ;  /* 0x0000003f04057890 */ /* 0x002fc4000fffe0ff */
[----:B------:R-:W-:Y:S02]  /*1830*/  USEL UR22, UR6, 0x2, UP1 ;  /* 0x0000000206167887 */ /* 0x000fe40008800000 */
[----:B------:R-:W-:Y:S01]  /*1840*/  USHF.R.S32.HI UR7, URZ, 0x1f, UR5 ;  /* 0x0000001fff077899 */ /* 0x000fe20008011405 */
[----:B------:R-:W-:-:S03]  /*1850*/  UMOV UR23, URZ ;  /* 0x000000ff00177c82 */ /* 0x000fc60008000000 */
[----:B------:R-:W-:Y:S02]  /*1860*/  ULEA.HI UR7, UR7, UR5, URZ, 0x6 ;  /* 0x0000000507077291 */ /* 0x000fe4000f8f30ff */
[----:B------:R-:W-:Y:S02]  /*1870*/  UIADD3 UR5, UPT, UPT, UR4, -0x1, URZ ;  /* 0xffffffff04057890 */ /* 0x000fe4000fffe0ff */
[----:B------:R-:W-:Y:S02]  /*1880*/  USHF.R.S32.HI UR7, URZ, 0x6, UR7 ;  /* 0x00000006ff077899 */ /* 0x000fe40008011407 */
[----:B------:R-:W-:Y:S02]  /*1890*/  UISETP.GE.U32.AND UP2, UPT, UR5, -0x7f, UPT ;  /* 0xffffff810500788c */ /* 0x000fe4000bf46070 */
[----:B------:R-:W-:Y:S02]  /*18a0*/  UISETP.LT.U32.AND UP0, UPT, UR7, 0x10, UPT ;  /* 0x000000100700788c */ /* 0x000fe4000bf01070 */
[----:B------:R-:W-:-:S02]  /*18b0*/  UIADD3 UR4, UPT, UPT, UR4, 0x7e, URZ ;  /* 0x0000007e04047890 */ /* 0x000fc4000fffe0ff */
[----:B------:R-:W-:-:S04]  /*18c0*/  USEL UR5, UR7, 0x10, UP0 ;  /* 0x0000001007057887 */ /* 0x000fc80008000000 */
[----:B------:R-:W-:Y:S02]  /*18d0*/  UIADD3 UR21, UPT, UPT, UR5, -0x1, URZ ;  /* 0xffffffff05157890 */ /* 0x000fe4000fffe0ff */
[----:B------:R-:W-:Y:S02]  /*18e0*/  @UP2 UIADD3 UR21, UPT, UPT, UR5, URZ, URZ ;  /* 0x000000ff05152290 */ /* 0x000fe4000fffe0ff */
[----:B------:R-:W-:Y:S02]  /*18f0*/  UIADD3 UR24, UPT, UPT, UR7, -UR5, URZ ;  /* 0x8000000507187290 */ /* 0x000fe4000fffe0ff */
[----:B------:R-:W-:Y:S02]  /*1900*/  UIADD3 UR13, UPT, UPT, UR21, 0x1, URZ ;  /* 0x00000001150d7890 */ /* 0x000fe4000fffe0ff */
[----:B--2-4-:R-:W-:-:S12]  /*1910*/  UIADD3 UR21, UPT, UPT, -UR21, URZ, URZ ;  /* 0x000000ff15157290 */ /* 0x014fd8000fffe1ff */
.L_x_43:
[----:B------:R-:W-:Y:S01]  /*1920*/  UISETP.NE.AND UP0, UPT, UR37, URZ, UPT ;  /* 0x000000ff2500728c */ /* 0x000fe2000bf05270 */
[----:B------:R-:W1:Y:S08]  /*1930*/  S2UR UR37, SR_CgaCtaId ;  /* 0x00000000002579c3 */ /* 0x000e700000008800 */
[----:B------:R-:W-:Y:S05]  /*1940*/  BRA.U UP0, `(.L_x_24) ;  /* 0x0000000100347547 */ /* 0x000fea000b800000 */
[----:B------:R-:W2:Y:S01]  /*1950*/  S2R R2, SR_CgaCtaId ;  /* 0x0000000000027919 */ /* 0x000ea20000008800 */
[----:B------:R-:W-:-:S04]  /*1960*/  MOV R3, 0x400 ;  /* 0x0000040000037802 */ /* 0x000fc80000000f00 */
[----:B--2---:R-:W-:Y:S02]  /*1970*/  LEA R2, R2, R3, 0x18 ;  /* 0x0000000302027211 */ /* 0x004fe400078ec0ff */
[----:B------:R-:W-:-:S03]  /*1980*/  SHF.L.U32 R3, R11, 0x1f, RZ ;  /* 0x0000001f0b037819 */ /* 0x000fc600000006ff */
[----:B------:R-:W-:-:S04]  /*1990*/  IMAD R2, R12, 0x8, R2 ;  /* 0x000000080c027824 */ /* 0x000fc800078e0202 */
[----:B------:R-:W2:Y:S02]  /*19a0*/  SYNCS.PHASECHK.TRANS64.TRYWAIT P0, [R2+URZ+0x1c0], R3 ;  /* 0x0001c003020075a7 */ /* 0x000ea400080011ff */
[----:B--2---:R-:W-:Y:S05]  /*19b0*/  @!P0 BRA `(.L_x_25) ;  /* 0x0000008400ec8947 */ /* 0x004fea0003800000 */
.L_x_156:
[----:B------:R-:W-:Y:S01]  /*19c0*/  VIADD R12, R12, 0x1 ;  /* 0x000000010c0c7836 */ /* 0x000fe20000000000 */
[----:B------:R2:W-:Y:S04]  /*19d0*/  SYNCS.ARRIVE.TRANS64.A1T0 RZ, [R2+URZ+0x1b0], RZ ;  /* 0x0001b0ff02ff79a7 */ /* 0x0005e800081000ff */
[----:B------:R-:W-:-:S04]  /*19e0*/  ISETP.NE.AND P0, PT, R12, 0x2, PT ;  /* 0x000000020c00780c */ /* 0x000fc80003f05270 */
[----:B------:R-:W-:Y:S02]  /*19f0*/  SEL R12, R12, RZ, P0 ;  /* 0x000000ff0c0c7207 */ /* 0x000fe40000000000 */
[----:B--2---:R-:W-:-:S04]  /*1a00*/  SEL R2, RZ, 0x1, P0 ;  /* 0x00000001ff027807 */ /* 0x004fc80000000000 */
[----:B------:R-:W-:-:S07]  /*1a10*/  LOP3.LUT R11, R11, R2, RZ, 0x3c, !PT ;  /* 0x000000020b0b7212 */ /* 0x000fce00078e3cff */
.L_x_24:
[----:B------:R-:W-:Y:S01]  /*1a20*/  UMOV UR6, 0x400 ;  /* 0x0000040000067882 */ /* 0x000fe20000000000 */
[----:B------:R-:W-:Y:S01]  /*1a30*/  SHF.L.U32 R2, R17, 0x1f, RZ ;  /* 0x0000001f11027819 */ /* 0x000fe200000006ff */
[----:B-1----:R-:W-:Y:S01]  /*1a40*/  ULEA UR6, UR37, UR6, 0x18 ;  /* 0x0000000625067291 */ /* 0x002fe2000f8ec0ff */
[----:B------:R-:W-:Y:S01]  /*1a50*/  R2UR UR35, R18 ;  /* 0x00000000122372ca */ /* 0x000fe200000e0000 */
[----:B------:R-:W-:Y:S01]  /*1a60*/  UISETP.GE.U32.AND UP0, UPT, UR4, 0x7f, UPT ;  /* 0x0000007f0400788c */ /* 0x000fe2000bf06070 */
[----:B------:R-:W-:Y:S01]  /*1a70*/  R2UR UR11, R19 ;  /* 0x00000000130b72ca */ /* 0x000fe200000e0000 */
[----:B------:R-:W-:Y:S01]  /*1a80*/  ULEA UR8, UR23, UR6, 0x3 ;  /* 0x0000000617087291 */ /* 0x000fe2000f8e18ff */
[----:B------:R-:W-:-:S08]  /*1a90*/  UMOV UR25, URZ ;  /* 0x000000ff00197c82 */ /* 0x000fd00008000000 */
[----:B------:R1:W2:Y:S01]  /*1aa0*/  SYNCS.PHASECHK.TRANS64.TRYWAIT P0, [UR8+0x80], R2 ;  /* 0x00008002ff0075a7 */ /* 0x0002a20008001108 */
[----:B------:R-:W-:-:S13]  /*1ab0*/  R2UR UR8, R15 ;  /* 0x000000000f0872ca */ /* 0x000fda00000e0000 */
[----:B------:R-:W-:Y:S01]  /*1ac0*/  ULEA UR11, UR8, UR11, 0x8 ;  /* 0x0000000b080b7291 */ /* 0x000fe2000f8e40ff */
[----:B-1----:R-:W-:-:S05]  /*1ad0*/  LEA.HI R2, R14, R14, RZ, 0x1 ;  /* 0x0000000e0e027211 */ /* 0x002fca00078f08ff */
[----:B------:R-:W-:-:S05]  /*1ae0*/  IMAD.SHL.U32 R2, R2, 0x40, RZ ;  /* 0x0000004002027824 */ /* 0x000fca00078e00ff */
[----:B------:R-:W-:-:S04]  /*1af0*/  LOP3.LUT R2, R2, 0xffffff80, RZ, 0xc0, !PT ;  /* 0xffffff8002027812 */ /* 0x000fc800078ec0ff */
[----:B------:R-:W-:-:S13]  /*1b00*/  R2UR UR9, R2 ;  /* 0x00000000020972ca */ /* 0x000fda00000e0000 */
[----:B------:R-:W-:Y:S01]  /*1b10*/  ULOP3.LUT UR35, UR9, 0x40, UR35, 0xf8, !UPT ;  /* 0x0000004009237892 */ /* 0x000fe2000f8ef823 */
[----:B------:R-:W-:Y:S11]  /*1b20*/  BRA.U !UP0, `(.L_x_26) ;  /* 0x0000000108c07547 */ /* 0x000ff6000b800000 */
[----:B------:R-:W-:Y:S01]  /*1b30*/  UMOV UR16, UR21 ;  /* 0x0000001500107c82 */ /* 0x000fe20008000000 */
[----:B------:R-:W-:Y:S01]  /*1b40*/  UMOV UR17, UR23 ;  /* 0x0000001700117c82 */ /* 0x000fe20008000000 */
[----:B------:R-:W-:-:S05]  /*1b50*/  UMOV UR34, URZ ;  /* 0x000000ff00227c82 */ /* 0x000fca0008000000 */
.L_x_32:
[----:B------:R-:W-:Y:S01]  /*1b60*/  ULEA UR33, UR17, UR6, 0x3 ;  /* 0x0000000611217291 */ /* 0x000fe2000f8e18ff */
[----:B------:R-:W-:Y:S01]  /*1b70*/  @P5 MOV R3, 0x6000 ;  /* 0x0000600000035802 */ /* 0x000fe20000000f00 */
[----:B-12-4-:R-:W-:Y:S10]  /*1b80*/  @P0 BRA `(.L_x_27) ;  /* 0x00000000000c0947 */ /* 0x016ff40003800000 */
[----:B------:R-:W-:-:S04]  /*1b90*/  SHF.L.U32 R4, R17, 0x1f, RZ ;  /* 0x0000001f11047819 */ /* 0x000fc800000006ff */
[----:B------:R-:W1:Y:S02]  /*1ba0*/  SYNCS.PHASECHK.TRANS64.TRYWAIT P0, [UR33+0x80], R4 ;  /* 0x00008004ff0075a7 */ /* 0x000e640008001121 */
[----:B-1----:R-:W-:Y:S05]  /*1bb0*/  @!P0 BRA `(.L_x_28) ;  /* 0x0000008400808947 */ /* 0x002fea0003800000 */
.L_x_27:
[----:B------:R2:W-:Y:S01]  /*1bc0*/  @P5 SYNCS.ARRIVE.TRANS64 RZ, [UR33], R3 ;  /* 0x00000003ffff59a7 */ /* 0x0005e20008000021 */
[----:B------:R-:W-:Y:S02]  /*1bd0*/  ULOP3.LUT UR8, UR22, 0x2, URZ, 0xfc, !UPT ;  /* 0x0000000216087892 */ /* 0x000fe4000f8efcff */
[----:B------:R-:W-:Y:S02]  /*1be0*/  UIADD3 UR16, UPT, UPT, UR16, 0x1, URZ ;  /* 0x0000000110107890 */ /* 0x000fe4000fffe0ff */
[----:B------:R-:W-:Y:S02]  /*1bf0*/  UISETP.NE.AND UP0, UPT, UR8, 0x2, UPT ;  /* 0x000000020800788c */ /* 0x000fe4000bf05270 */
[----:B------:R-:W-:-:S07]  /*1c00*/  UISETP.NE.AND UP2, UPT, UR16, 0x1, UPT ;  /* 0x000000011000788c */ /* 0x000fce000bf45270 */
[----:B------:R-:W-:Y:S05]  /*1c10*/  BRA.U UP0, `(.L_x_29) ;  /* 0x0000000100047547 */ /* 0x000fea000b800000 */
[----:B------:R-:W-:Y:S05]  /*1c20*/  BPT.TRAP 0x1 ;  /* 0x000000040000795c */ /* 0x000fea0000300000 */
.L_x_29:
[----:B------:R-:W-:Y:S04]  /*1c30*/  BSSY.RECONVERGENT B0, `(.L_x_30) ;  /* 0x0000003000007945 */ /* 0x000fe80003800200 */
[----:B------:R-:W-:Y:S05]  /*1c40*/  @!P4 BRA `(.L_x_31) ;  /* 0x000000000004c947 */ /* 0x000fea0003800000 */
[----:B------:R-:W-:Y:S05]  /*1c50*/  BPT.TRAP 0x1 ;  /* 0x000000040000795c */ /* 0x000fea0000300000 */
.L_x_31:
[----:B------:R-:W-:Y:S05]  /*1c60*/  BSYNC.RECONVERGENT B0 ;  /* 0x0000000000007941 */ /* 0x000fea0003800200 */
.L_x_30:
[----:B------:R-:W-:Y:S02]  /*1c70*/  UIADD3 UR23, UPT, UPT, UR17, 0x1, URZ ;  /* 0x0000000111177890 */ /* 0x000fe4000fffe0ff */
[----:B------:R-:W-:Y:S02]  /*1c80*/  ULEA UR32, UR17, UR6, 0xc ;  /* 0x0000000611207291 */ /* 0x000fe4000f8e60ff */
[----:B------:R-:W-:Y:S02]  /*1c90*/  UISETP.NE.AND UP0, UPT, UR23, 0x10, UPT ;  /* 0x000000101700788c */ /* 0x000fe4000bf05270 */
[----:B------:R-:W-:Y:S02]  /*1ca0*/  UIADD3 UR28, UP1, UPT, UR14, 0x80, URZ ;  /* 0x000000800e1c7890 */ /* 0x000fe4000ff3e0ff */
[----:B------:R-:W-:Y:S02]  /*1cb0*/  USEL UR9, URZ, 0x1, UP0 ;  /* 0x00000001ff097887 */ /* 0x000fe40008000000 */
[----:B------:R-:W-:-:S02]  /*1cc0*/  USEL UR23, UR23, URZ, UP0 ;  /* 0x000000ff17177287 */ /* 0x000fc40008000000 */
[----:B------:R-:W-:Y:S02]  /*1cd0*/  UIADD3 UR26, UP0, UPT, UR14, 0x180, URZ ;  /* 0x000001800e1a7890 */ /* 0x000fe4000ff1e0ff */
[----:B------:R-:W-:Y:S01]  /*1ce0*/  ULEA UR8, UR23, UR6, 0x3 ;  /* 0x0000000617087291 */ /* 0x000fe2000f8e18ff */
[----:B------:R-:W-:Y:S01]  /*1cf0*/  LOP3.LUT R17, R17, UR9, RZ, 0x3c, !PT ;  /* 0x0000000911117c12 */ /* 0x000fe2000f8e3cff */
[----:B------:R-:W-:Y:S02]  /*1d00*/  ULOP3.LUT UR33, UR33, 0xfefffff8, URZ, 0xc0, !UPT ;  /* 0xfefffff821217892 */ /* 0x000fe4000f8ec0ff */
[----:B------:R-:W-:Y:S01]  /*1d10*/  UIADD3.X UR29, UPT, UPT, URZ, UR15, URZ, UP1, !UPT ;  /* 0x0000000fff1d7290 */ /* 0x000fe20008ffe4ff */
[----:B-1----:R-:W-:Y:S01]  /*1d20*/  SHF.L.U32 R2, R17, 0x1f, RZ ;  /* 0x0000001f11027819 */ /* 0x002fe200000006ff */
[----:B------:R-:W-:Y:S02]  /*1d30*/  UIADD3 UR32, UPT, UPT, UR32, 0x6400, URZ ;  /* 0x0000640020207890 */ /* 0x000fe4000fffe0ff */
[----:B------:R-:W-:Y:S01]  /*1d40*/  UIADD3.X UR27, UPT, UPT, URZ, UR15, URZ, UP0, !UPT ;  /* 0x0000000fff1b7290 */ /* 0x000fe200087fe4ff */
[----:B------:R1:W4:Y:S01]  /*1d50*/  SYNCS.PHASECHK.TRANS64.TRYWAIT P0, [UR8+0x80], R2 ;  /* 0x00008002ff0075a7 */ /* 0x0003220008001108 */
[----:B------:R-:W-:Y:S01]  /*1d60*/  ULEA UR8, UR17, UR6, 0xd ;  /* 0x0000000611087291 */ /* 0x000fe2000f8e68ff */
[----:B------:R-:W-:Y:S01]  /*1d70*/  UMOV UR18, 0x0 ;  /* 0x0000000000127882 */ /* 0x000fe20000000000 */
[----:B------:R-:W-:-:S02]  /*1d80*/  UMOV UR19, 0x10000000 ;  /* 0x1000000000137882 */ /* 0x000fc40000000000 */
[----:B------:R-:W-:Y:S01]  /*1d90*/  UIADD3 UR8, UPT, UPT, UR8, 0x16400, URZ ;  /* 0x0001640008087890 */ /* 0x000fe2000fffe0ff */
[----:B------:R2:W-:Y:S01]  /*1da0*/  UTMALDG.3D.2CTA [UR32], [UR28], desc[UR18] ;  /* 0x000012201c0075b4 */ /* 0x0005e20008211000 */
[----:B------:R-:W-:Y:S01]  /*1db0*/  UMOV UR10, UR34 ;  /* 0x00000022000a7c82 */ /* 0x000fe20008000000 */
[----:B------:R-:W-:Y:S01]  /*1dc0*/  UMOV UR12, UR36 ;  /* 0x00000024000c7c82 */ /* 0x000fe20008000000 */
[----:B------:R-:W-:Y:S01]  /*1dd0*/  UMOV UR9, UR33 ;  /* 0x0000002100097c82 */ /* 0x000fe20008000000 */
[----:B------:R-:W-:Y:S01]  /*1de0*/  UMOV UR25, UR13 ;  /* 0x0000000d00197c82 */ /* 0x000fe20008000000 */
[----:B------:R-:W-:-:S03]  /*1df0*/  UMOV UR17, UR23 ;  /* 0x0000001700117c82 */ /* 0x000fc60008000000 */
[----:B------:R1:W-:Y:S01]  /*1e00*/  UTMALDG.3D.2CTA [UR8], [UR26], desc[UR18] ;  /* 0x000012081a0075b4 */ /* 0x0003e20008211000 */
[----:B--2---:R-:W-:Y:S01]  /*1e10*/  UIADD3 UR34, UPT, UPT, UR34, 0x40, URZ ;  /* 0x0000004022227890 */ /* 0x004fe2000fffe0ff */
[----:B------:R-:W-:Y:S11]  /*1e20*/  BRA.U UP2, `(.L_x_32) ;  /* 0xfffffffd024c7547 */ /* 0x000ff6000b83ffff */
.L_x_26:
[----:B-1----:R-:W-:Y:S01]  /*1e30*/  ULEA UR8, UR23, UR6, 0x3 ;  /* 0x0000000617087291 */ /* 0x002fe2000f8e18ff */
[----:B------:R-:W-:Y:S01]  /*1e40*/  SHF.L.U32 R2, R17, 0x1f, RZ ;  /* 0x0000001f11027819 */ /* 0x000fe200000006ff */
[----:B------:R-:W-:Y:S01]  /*1e50*/  @!P1 SYNCS.ARRIVE.TRANS64.A1T0 RZ, [UR6+0x148], RZ ;  /* 0x000148ffffff99a7 */ /* 0x000fe20008100006 */
[----:B------:R-:W-:-:S06]  /*1e60*/  UISETP.GT.AND UP0, UPT, UR7, UR5, UPT ;  /* 0x000000050700728c */ /* 0x000fcc000bf04270 */
[----:B--2-4-:R1:W2:Y:S03]  /*1e70*/  SYNCS.PHASECHK.TRANS64.TRYWAIT P0, [UR8+0x80], R2 ;  /* 0x00008002ff0075a7 */ /* 0x0142a60008001108 */
[----:B------:R-:W-:Y:S05]  /*1e80*/  BRA.U !UP0, `(.L_x_33) ;  /* 0x0000000108c07547 */ /* 0x000fea000b800000 */
[----:B------:R-:W-:Y:S01]  /*1e90*/  UIADD3 UR26, UPT, UPT, UR24, UR25, URZ ;  /* 0x00000019181a7290 */ /* 0x000fe2000fffe0ff */
[----:B------:R-:W-:-:S11]  /*1ea0*/  UMOV UR27, UR23 ;  /* 0x00000017001b7c82 */ /* 0x000fd60008000000 */
.L_x_39:
[----:B------:R-:W-:Y:S01]  /*1eb0*/  ULEA UR17, UR27, UR6, 0x3 ;  /* 0x000000061b117291 */ /* 0x000fe2000f8e18ff */
[----:B--2---:R-:W-:Y:S01]  /*1ec0*/  @P5 MOV R3, 0x6000 ;  /* 0x0000600000035802 */ /* 0x004fe20000000f00 */
[----:B-12---:R-:W-:Y:S10]  /*1ed0*/  @P0 BRA `(.L_x_34) ;  /* 0x00000000000c0947 */ /* 0x006ff40003800000 */
[----:B------:R-:W-:-:S04]  /*1ee0*/  SHF.L.U32 R4, R17, 0x1f, RZ ;  /* 0x0000001f11047819 */ /* 0x000fc800000006ff */
[----:B------:R-:W2:Y:S02]  /*1ef0*/  SYNCS.PHASECHK.TRANS64.TRYWAIT P0, [UR17+0x80], R4 ;  /* 0x00008004ff0075a7 */ /* 0x000ea40008001111 */
[----:B--2---:R-:W-:Y:S05]  /*1f00*/  @!P0 BRA `(.L_x_35) ;  /* 0x0000008000c48947 */ /* 0x004fea0003800000 */
.L_x_34:
[----:B------:R2:W-:Y:S01]  /*1f10*/  @P5 SYNCS.ARRIVE.TRANS64 RZ, [UR17], R3 ;  /* 0x00000003ffff59a7 */ /* 0x0005e20008000011 */
[----:B------:R-:W-:-:S04]  /*1f20*/  ULOP3.LUT UR8, UR22, 0x2, URZ, 0xfc, !UPT ;  /* 0x0000000216087892 */ /* 0x000fc8000f8efcff */
[----:B------:R-:W-:-:S09]  /*1f30*/  UISETP.NE.AND UP0, UPT, UR8, 0x2, UPT ;  /* 0x000000020800788c */ /* 0x000fd2000bf05270 */
[----:B------:R-:W-:Y:S05]  /*1f40*/  BRA.U UP0, `(.L_x_36) ;  /* 0x0000000100047547 */ /* 0x000fea000b800000 */
[----:B------:R-:W-:Y:S05]  /*1f50*/  BPT.TRAP 0x1 ;  /* 0x000000040000795c */ /* 0x000fea0000300000 */
.L_x_36:
[----:B------:R-:W-:Y:S04]  /*1f60*/  BSSY.RECONVERGENT B0, `(.L_x_37) ;  /* 0x0000003000007945 */ /* 0x000fe80003800200 */
[----:B------:R-:W-:Y:S05]  /*1f70*/  @!P4 BRA `(.L_x_38) ;  /* 0x000000000004c947 */ /* 0x000fea0003800000 */
[----:B------:R-:W-:Y:S05]  /*1f80*/  BPT.TRAP 0x1 ;  /* 0x000000040000795c */ /* 0x000fea0000300000 */
.L_x_38:
[----:B------:R-:W-:Y:S05]  /*1f90*/  BSYNC.RECONVERGENT B0 ;  /* 0x0000000000007941 */ /* 0x000fea0003800200 */
.L_x_37:
        /* <DEDUP_REMOVED lines=9> */
[----:B------:R-:W-:Y:S02]  /*2030*/  USHF.L.U32 UR18, UR25, 0x6, URZ ;  /* 0x0000000619127899 */ /* 0x000fe400080006ff */
[----:B------:R-:W-:Y:S01]  /*2040*/  ULOP3.LUT UR17, UR17, 0xfefffff8, URZ, 0xc0, !UPT ;  /* 0xfefffff811117892 */ /* 0x000fe2000f8ec0ff */
[----:B-1----:R-:W-:Y:S01]  /*2050*/  SHF.L.U32 R2, R17, 0x1f, RZ ;  /* 0x0000001f11027819 */ /* 0x002fe200000006ff */
[----:B------:R-:W-:Y:S02]  /*2060*/  UIADD3 UR16, UPT, UPT, UR16, 0x6400, URZ ;  /* 0x0000640010107890 */ /* 0x000fe4000fffe0ff */
[----:B------:R-:W-:Y:S01]  /*2070*/  UIADD3.X UR33, UPT, UPT, URZ, UR15, URZ, UP1, !UPT ;  /* 0x0000000fff217290 */ /* 0x000fe20008ffe4ff */
[----:B------:R4:W1:Y:S01]  /*2080*/  SYNCS.PHASECHK.TRANS64.TRYWAIT P0, [UR8+0x80], R2 ;  /* 0x00008002ff0075a7 */ /* 0x0008620008001108 */
[----:B------:R-:W-:-:S02]  /*2090*/  ULEA UR8, UR27, UR6, 0xd ;  /* 0x000000061b087291 */ /* 0x000fc4000f8e68ff */
[----:B------:R-:W-:Y:S02]  /*20a0*/  UIADD3.X UR31, UPT, UPT, URZ, UR15, URZ, UP0, !UPT ;  /* 0x0000000fff1f7290 */ /* 0x000fe400087fe4ff */
[----:B------:R-:W-:Y:S01]  /*20b0*/  UIADD3 UR8, UPT, UPT, UR8, 0x16400, URZ ;  /* 0x0001640008087890 */ /* 0x000fe2000fffe0ff */
[----:B------:R-:W-:Y:S01]  /*20c0*/  UMOV UR28, 0x0 ;  /* 0x00000000001c7882 */ /* 0x000fe20000000000 */
[----:B------:R-:W-:Y:S01]  /*20d0*/  UMOV UR29, 0x10000000 ;  /* 0x10000000001d7882 */ /* 0x000fe20000000000 */
[----:B------:R-:W-:Y:S01]  /*20e0*/  UMOV UR19, UR35 ;  /* 0x0000002300137c82 */ /* 0x000fe20008000000 */
[----:B------:R-:W-:Y:S01]  /*20f0*/  UMOV UR20, UR36 ;  /* 0x0000002400147c82 */ /* 0x000fe20008000000 */
[----:B------:R-:W-:Y:S01]  /*2100*/  UMOV UR12, UR36 ;  /* 0x00000024000c7c82 */ /* 0x000fe20008000000 */
[----:B------:R-:W-:Y:S01]  /*2110*/  UMOV UR9, UR17 ;  /* 0x0000001100097c82 */ /* 0x000fe20008000000 */
[----:B------:R-:W-:Y:S01]  /*2120*/  UMOV UR10, UR18 ;  /* 0x00000012000a7c82 */ /* 0x000fe20008000000 */
[----:B------:R4:W-:Y:S01]  /*2130*/  UTMALDG.3D.2CTA [UR16], [UR32], desc[UR28] ;  /* 0x00001c10200075b4 */ /* 0x0009e20008211000 */
[----:B------:R-:W-:Y:S01]  /*2140*/  UIADD3 UR25, UPT, UPT, UR25, 0x1, URZ ;  /* 0x0000000119197890 */ /* 0x000fe2000fffe0ff */
[----:B------:R-:W-:-:S03]  /*2150*/  UMOV UR27, UR23 ;  /* 0x00000017001b7c82 */ /* 0x000fc60008000000 */
[----:B------:R-:W-:Y:S01]  /*2160*/  UISETP.NE.AND UP0, UPT, UR25, UR26, UPT ;  /* 0x0000001a1900728c */ /* 0x000fe2000bf05270 */
[----:B------:R4:W-:Y:S08]  /*2170*/  UTMALDG.3D.2CTA [UR8], [UR30], desc[UR28] ;  /* 0x00001c081e0075b4 */ /* 0x0009f00008211000 */
[----:B----4-:R-:W-:Y:S05]  /*2180*/  BRA.U UP0, `(.L_x_39) ;  /* 0xfffffffd00487547 */ /* 0x010fea000b83ffff */
.L_x_33:
[C---:B-1----:R-:W-:Y:S01]  /*2190*/  LEA R2, R16.reuse, UR6, 0x3 ;  /* 0x0000000610027c11 */ /* 0x042fe2000f8e18ff */
[----:B------:R-:W-:Y:S01]  /*21a0*/  NOP ;  /* 0x0000000000007918 */ /* 0x000fe20000000000 */
[----:B--2---:R-:W-:Y:S02]  /*21b0*/  SHF.L.U32 R3, R13, 0x1f, RZ ;  /* 0x0000001f0d037819 */ /* 0x004fe400000006ff */
[----:B------:R-:W-:Y:S02]  /*21c0*/  LEA R4, R16, UR6, 0x4 ;  /* 0x0000000610047c11 */ /* 0x000fe4000f8e20ff */
[----:B------:R-:W1:Y:S02]  /*21d0*/  SYNCS.PHASECHK.TRANS64.TRYWAIT P0, [R2+URZ+0x150], R3 ;  /* 0x00015003020075a7 */ /* 0x000e6400080011ff */
[----:B-1----:R-:W-:Y:S05]  /*21e0*/  @!P0 BRA `(.L_x_40) ;  /* 0x0000008000248947 */ /* 0x002fea0003800000 */
.L_x_159:
[----:B------:R-:W2:Y:S01]  /*21f0*/  LDS.128 R4, [R4+0x1e0] ;  /* 0x0001e00004047984 */ /* 0x000ea20000000c00 */
[----:B------:R-:W-:Y:S01]  /*2200*/  ISETP.GE.AND P0, PT, R40, 0x1, PT ;  /* 0x000000012800780c */ /* 0x000fe20003f06270 */
[----:B-1----:R-:W-:Y:S01]  /*2210*/  VIADD R2, R2, 0x160 ;  /* 0x0000016002027836 */ /* 0x002fe20000000000 */
[----:B------:R-:W-:Y:S01]  /*2220*/  @!PT LDS RZ, [RZ] ;  /* 0x00000000fffff984 */ /* 0x000fe20000000800 */
[----:B------:R-:W-:Y:S01]  /*2230*/  @!PT LDS RZ, [RZ] ;  /* 0x00000000fffff984 */ /* 0x000fe20000000800 */
[----:B------:R-:W-:Y:S01]  /*2240*/  @!PT LDS RZ, [RZ] ;  /* 0x00000000fffff984 */ /* 0x000fe20000000800 */
[----:B------:R-:W-:Y:S01]  /*2250*/  @!PT LDS RZ, [RZ] ;  /* 0x00000000fffff984 */ /* 0x000fe20000000800 */
[----:B------:R1:W-:Y:S06]  /*2260*/  MEMBAR.ALL.CTA ;  /* 0x0000000000007992 */ /* 0x0003ec0000008000 */
[----:B-1----:R-:W1:Y:S01]  /*2270*/  FENCE.VIEW.ASYNC.S ;  /* 0x00000000000073c6 */ /* 0x002e620000000000 */
[----:B------:R-:W-:-:S04]  /*2280*/  PRMT R2, RZ, 0x654, R2 ;  /* 0x00000654ff027816 */ /* 0x000fc80000000002 */
[----:B-1----:R1:W-:Y:S01]  /*2290*/  SYNCS.ARRIVE.TRANS64.RED.A1T0 RZ, [R2+URZ], RZ ;  /* 0x000000ff02ff79a7 */ /* 0x0023e200081004ff */
[----:B--2---:R-:W-:-:S13]  /*22a0*/  LOP3.LUT P2, RZ, R6, 0x1, RZ, 0xc0, !PT ;  /* 0x0000000106ff7812 */ /* 0x004fda000784c0ff */
[----:B------:R-:W-:Y:S01]  /*22b0*/  @P2 SHF.R.U32.HI R3, RZ, 0x10, R5 ;  /* 0x00000010ff032819 */ /* 0x000fe20000011605 */
[----:B------:R-:W-:Y:S01]  /*22c0*/  VOTEU.ANY UP0, P2 ;  /* 0x0000000000ff7886 */ /* 0x000fe20001000100 */
[----:B------:R-:W-:Y:S02]  /*22d0*/  @P2 MOV R10, R4 ;  /* 0x00000004000a2202 */ /* 0x000fe40000000f00 */
[----:B------:R-:W-:Y:S02]  /*22e0*/  @P2 R2UR.BROADCAST UR8, R3 ;  /* 0x00000000030822ca */ /* 0x000fe400008e0000 */
[----:B------:R-:W-:-:S11]  /*22f0*/  @P2 LOP3.LUT R9, R5, 0xffff, RZ, 0xc0, !PT ;  /* 0x0000ffff05092812 */ /* 0x000fd600078ec0ff */
[----:B------:R-:W-:Y:S01]  /*2300*/  @UP0 UMOV UR36, UR8 ;  /* 0x0000000800240c82 */ /* 0x000fe20008000000 */
[----:B-1----:R-:W-:Y:S05]  /*2310*/  @!P0 BRA `(.L_x_41) ;  /* 0x0000000000b88947 */ /* 0x002fea0003800000 */
[----:B------:R-:W3:Y:S01]  /*2320*/  LDC.64 R4, c[0x0][0xb18] ;  /* 0x0002c600ff047b82 */ /* 0x000ee20000000a00 */
[----:B------:R-:W-:-:S07]  /*2330*/  ISETP.NE.AND P3, PT, R40, 0x1, PT ;  /* 0x000000012800780c */ /* 0x000fce0003f65270 */
[----:B------:R-:W1:Y:S08]  /*2340*/  LDC.64 R6, c[0x0][0xb10] ;  /* 0x0002c400ff067b82 */ /* 0x000e700000000a00 */
[----:B------:R-:W2:Y:S08]  /*2350*/  LDC R14, c[0x0][0xb20] ;  /* 0x0002c800ff0e7b82 */ /* 0x000eb00000000800 */
[----:B------:R-:W4:Y:S01]  /*2360*/  LDC R15, c[0x0][0xb0c] ;  /* 0x0002c300ff0f7b82 */ /* 0x000f220000000800 */
[----:B---3--:R-:W-:Y:S01]  /*2370*/  IMAD.HI.U32 R21, R0, R5, RZ ;  /* 0x0000000500157227 */ /* 0x008fe200078e00ff */
[----:B------:R-:W-:-:S03]  /*2380*/  ISETP.NE.AND P0, PT, R4, 0x1, PT ;  /* 0x000000010400780c */ /* 0x000fc60003f05270 */
[----:B------:R-:W-:-:S03]  /*2390*/  IMAD.HI.U32 R5, R9, R5, RZ ;  /* 0x0000000509057227 */ /* 0x000fc600078e00ff */
[----:B------:R-:W3:Y:S01]  /*23a0*/  LDC.64 R2, c[0x0][0xb28] ;  /* 0x0002ca00ff027b82 */ /* 0x000ee20000000a00 */
[----:B-1----:R-:W-:-:S04]  /*23b0*/  IMAD.HI.U32 R22, R8, R6, RZ ;  /* 0x0000000608167227 */ /* 0x002fc800078e00ff */
[----:B------:R-:W-:Y:S01]  /*23c0*/  IMAD.HI.U32 R23, R10, R6, RZ ;  /* 0x000000060a177227 */ /* 0x000fe200078e00ff */
[----:B------:R-:W-:Y:S02]  /*23d0*/  SHF.R.U32.HI R22, RZ, R7, R22 ;  /* 0x00000007ff167219 */ /* 0x000fe40000011616 */
[-C--:B--2---:R-:W-:Y:S02]  /*23e0*/  SHF.R.U32.HI R21, RZ, R14.reuse, R21 ;  /* 0x0000000eff157219 */ /* 0x084fe40000011615 */
[----:B------:R-:W-:Y:S02]  /*23f0*/  SHF.R.U32.HI R5, RZ, R14, R5 ;  /* 0x0000000eff057219 */ /* 0x000fe40000011605 */
[----:B------:R-:W-:Y:S02]  /*2400*/  SEL R21, R0, R21, !P0 ;  /* 0x0000001500157207 */ /* 0x000fe40004000000 */
[----:B------:R-:W-:Y:S02]  /*2410*/  SHF.R.U32.HI R23, RZ, R7, R23 ;  /* 0x00000007ff177219 */ /* 0x000fe40000011617 */
[----:B----4-:R-:W-:-:S02]  /*2420*/  ISETP.NE.AND P1, PT, R15, 0x1, PT ;  /* 0x000000010f00780c */ /* 0x010fc40003f25270 */
[----:B------:R-:W-:Y:S02]  /*2430*/  SEL R5, R9, R5, !P0 ;  /* 0x0000000509057207 */ /* 0x000fe40004000000 */
[----:B------:R-:W-:Y:S02]  /*2440*/  SEL R22, R8, R22, !P1 ;  /* 0x0000001608167207 */ /* 0x000fe40004800000 */
[----:B------:R-:W-:Y:S01]  /*2450*/  SEL R23, R10, R23, !P1 ;  /* 0x000000170a177207 */ /* 0x000fe20004800000 */
[----:B---3--:R-:W-:-:S04]  /*2460*/  IMAD.HI.U32 R20, R21, R2, RZ ;  /* 0x0000000215147227 */ /* 0x008fc800078e00ff */
        /* <DEDUP_REMOVED lines=10> */
[----:B------:R-:W-:-:S04]  /*2510*/  @!P0 IMAD.HI.U32 R7, R23, R2, RZ ;  /* 0x0000000217078227 */ /* 0x000fc800078e00ff */
[----:B------:R-:W-:Y:S01]  /*2520*/  IMAD.MOV R2, RZ, RZ, -R6 ;  /* 0x000000ffff027224 */ /* 0x000fe200078e0a06 */
[----:B------:R-:W-:Y:S02]  /*2530*/  @!P0 SHF.R.U32.HI R3, RZ, R3, R7 ;  /* 0x00000003ff038219 */ /* 0x000fe40000011607 */
[----:B------:R-:W-:Y:S01]  /*2540*/  IADD3 R7, PT, PT, -R5, RZ, RZ ;  /* 0x000000ff05077210 */ /* 0x000fe20007ffe1ff */
[----:B------:R-:W-:Y:S01]  /*2550*/  IMAD R2, R40, R2, R5 ;  /* 0x0000000228027224 */ /* 0x000fe200078e0205 */
        /* <DEDUP_REMOVED lines=10> */
.L_x_41:
[----:B------:R-:W1:Y:S02]  /*2600*/  LDCU UR8, c[0x0][0xb30] ;  /* 0x00016600ff0877ac */ /* 0x000e640008000800 */
[----:B-1----:R-:W-:-:S09]  /*2610*/  UISETP.NE.AND UP0, UPT, UR8, 0x1, UPT ;  /* 0x000000010800788c */ /* 0x002fd2000bf05270 */
[----:B------:R-:W-:Y:S05]  /*2620*/  BRA.U UP0, `(.L_x_42) ;  /* 0x0000000100407547 */ /* 0x000fea000b800000 */
[----:B------:R-:W1:Y:S08]  /*2630*/  LDC.64 R4, c[0x0][0xb10] ;  /* 0x0002c400ff047b82 */ /* 0x000e700000000a00 */
[----:B------:R-:W2:Y:S08]  /*2640*/  LDC.64 R2, c[0x0][0xb18] ;  /* 0x0002c600ff027b82 */ /* 0x000eb00000000a00 */
[----:B------:R-:W4:Y:S08]  /*2650*/  LDC R6, c[0x0][0xb20] ;  /* 0x0002c800ff067b82 */ /* 0x000f300000000800 */
[----:B------:R-:W3:Y:S01]  /*2660*/  LDC R7, c[0x0][0xb0c] ;  /* 0x0002c300ff077b82 */ /* 0x000ee20000000800 */
[----:B-1----:R-:W-:-:S05]  /*2670*/  IMAD.HI.U32 R4, R10, R4, RZ ;  /* 0x000000040a047227 */ /* 0x002fca00078e00ff */
[----:B------:R-:W-:Y:S01]  /*2680*/  SHF.R.U32.HI R4, RZ, R5, R4 ;  /* 0x00000005ff047219 */ /* 0x000fe20000011604 */
[----:B--2---:R-:W-:Y:S01]  /*2690*/  IMAD.HI.U32 R3, R9, R3, RZ ;  /* 0x0000000309037227 */ /* 0x004fe200078e00ff */
[----:B------:R-:W-:-:S04]  /*26a0*/  ISETP.NE.AND P0, PT, R2, 0x1, PT ;  /* 0x000000010200780c */ /* 0x000fc80003f05270 */
[----:B----4-:R-:W-:-:S04]  /*26b0*/  SHF.R.U32.HI R3, RZ, R6, R3 ;  /* 0x00000006ff037219 */ /* 0x010fc80000011603 */
[----:B------:R-:W-:Y:S02]  /*26c0*/  SEL R3, R9, R3, !P0 ;  /* 0x0000000309037207 */ /* 0x000fe40004000000 */
[----:B---3--:R-:W-:-:S04]  /*26d0*/  ISETP.NE.AND P1, PT, R7, 0x1, PT ;  /* 0x000000010700780c */ /* 0x008fc80003f25270 */
[----:B------:R-:W-:-:S05]  /*26e0*/  SEL R4, R10, R4, !P1 ;  /* 0x000000040a047207 */ /* 0x000fca0004800000 */
[----:B------:R-:W-:Y:S02]  /*26f0*/  IMAD.IADD R5, R3, 0x1, -R4 ;  /* 0x0000000103057824 */ /* 0x000fe400078e0a04 */
[----:B------:R-:W-:Y:S02]  /*2700*/  IMAD.IADD R3, R4, 0x1, -R3 ;  /* 0x0000000104037824 */ /* 0x000fe400078e0a03 */
[----:B------:R-:W-:Y:S02]  /*2710*/  IMAD R10, R5, R7, R10 ;  /* 0x00000007050a7224 */ /* 0x000fe400078e020a */
[----:B------:R-:W-:-:S07]  /*2720*/  IMAD R9, R3, R2, R9 ;  /* 0x0000000203097224 */ /* 0x000fce00078e0209 */
.L_x_42:
[----:B------:R-:W-:Y:S01]  /*2730*/  VIADD R16, R16, 0x1 ;  /* 0x0000000110107836 */ /* 0x000fe20000000000 */
[----:B------:R-:W-:Y:S01]  /*2740*/  PLOP3.LUT P1, PT, PT, PT, PT, 0x80, 0x8 ;  /* 0x000000000008781c */ /* 0x000fe20003f2f070 */
[----:B------:R-:W-:Y:S02]  /*2750*/  IMAD.IADD R14, R10, 0x1, R95 ;  /* 0x000000010a0e7824 */ /* 0x000fe400078e025f */
[----:B------:R-:W-:Y:S01]  /*2760*/  IMAD.IADD R15, R9, 0x1, R94 ;  /* 0x00000001090f7824 */ /* 0x000fe200078e025e */
[----:B------:R-:W-:-:S04]  /*2770*/  ISETP.NE.AND P0, PT, R16, 0x2, PT ;  /* 0x000000021000780c */ /* 0x000fc80003f05270 */
[----:B------:R-:W-:Y:S02]  /*2780*/  SEL R2, RZ, 0x1, P0 ;  /* 0x00000001ff027807 */ /* 0x000fe40000000000 */
[----:B------:R-:W-:Y:S02]  /*2790*/  SEL R16, R16, RZ, P0 ;  /* 0x000000ff10107207 */ /* 0x000fe40000000000 */
[----:B------:R-:W-:Y:S01]  /*27a0*/  LOP3.LUT R13, R13, R2, RZ, 0x3c, !PT ;  /* 0x000000020d0d7212 */ /* 0x000fe200078e3cff */
[----:B------:R-:W-:Y:S06]  /*27b0*/  @P2 BRA `(.L_x_43) ;  /* 0xfffffff000582947 */ /* 0x000fec000383ffff */
[----:B------:R-:W-:Y:S01]  /*27c0*/  UIADD3 UR6, UPT, UPT, UR6, 0x80, URZ ;  /* 0x0000008006067890 */ /* 0x000fe2000fffe0ff */
[----:B------:R-:W-:-:S03]  /*27d0*/  SHF.L.U32 R2, R17, 0x1f, RZ ;  /* 0x0000001f11027819 */ /* 0x000fc600000006ff */
[----:B------:R-:W-:-:S09]  /*27e0*/  ULEA UR4, UR23, UR6, 0x3 ;  /* 0x0000000617047291 */ /* 0x000fd2000f8e18ff */
[----:B------:R-:W1:Y:S02]  /*27f0*/  SYNCS.PHASECHK.TRANS64.TRYWAIT P0, [UR4], R2 ;  /* 0x00000002ff0075a7 */ /* 0x000e640008001104 */
[----:B-1----:R-:W-:Y:S05]  /*2800*/  @!P0 BRA `(.L_x_44) ;  /* 0x0000007800b08947 */ /* 0x002fea0003800000 */
.L_x_161:
[----:B------:R-:W-:-:S04]  /*2810*/  UIADD3 UR5, UPT, UPT, UR23, 0x1, URZ ;  /* 0x0000000117057890 */ /* 0x000fc8000fffe0ff */
[----:B------:R-:W-:-:S04]  /*2820*/  UISETP.NE.AND UP0, UPT, UR5, 0x10, UPT ;  /* 0x000000100500788c */ /* 0x000fc8000bf05270 */
[----:B------:R-:W-:Y:S02]  /*2830*/  USEL UR7, URZ, 0x1, UP0 ;  /* 0x00000001ff077887 */ /* 0x000fe40008000000 */
[----:B------:R-:W-:-:S04]  /*2840*/  USEL UR5, UR5, URZ, UP0 ;  /* 0x000000ff05057287 */ /* 0x000fc80008000000 */
[----:B------:R-:W-:Y:S01]  /*2850*/  ULEA UR4, UR5, UR6, 0x3 ;  /* 0x0000000605047291 */ /* 0x000fe2000f8e18ff */
[----:B-1----:R-:W-:-:S04]  /*2860*/  LOP3.LUT R2, R17, UR7, RZ, 0x3c, !PT ;  /* 0x0000000711027c12 */ /* 0x002fc8000f8e3cff */
[----:B------:R-:W-:-:S04]  /*2870*/  SHF.L.U32 R3, R2, 0x1f, RZ ;  /* 0x0000001f02037819 */ /* 0x000fc800000006ff */
[----:B------:R-:W1:Y:S02]  /*2880*/  SYNCS.PHASECHK.TRANS64.TRYWAIT P0, [UR4], R3 ;  /* 0x00000003ff0075a7 */ /* 0x000e640008001104 */
[----:B-1----:R-:W-:Y:S05]  /*2890*/  @!P0 BRA `(.L_x_45) ;  /* 0x0000007800a48947 */ /* 0x002fea0003800000 */
.L_x_163:
[----:B------:R-:W-:-:S04]  /*28a0*/  UIADD3 UR5, UPT, UPT, UR5, 0x1, URZ ;  /* 0x0000000105057890 */ /* 0x000fc8000fffe0ff */
[----:B------:R-:W-:-:S04]  /*28b0*/  UISETP.NE.AND UP0, UPT, UR5, 0x10, UPT ;  /* 0x000000100500788c */ /* 0x000fc8000bf05270 */
[----:B------:R-:W-:Y:S02]  /*28c0*/  USEL UR7, URZ, 0x1, UP0 ;  /* 0x00000001ff077887 */ /* 0x000fe40008000000 */
[----:B------:R-:W-:-:S04]  /*28d0*/  USEL UR5, UR5, URZ, UP0 ;  /* 0x000000ff05057287 */ /* 0x000fc80008000000 */
[----:B------:R-:W-:Y:S01]  /*28e0*/  ULEA UR4, UR5, UR6, 0x3 ;  /* 0x0000000605047291 */ /* 0x000fe2000f8e18ff */
[----:B------:R-:W-:-:S04]  /*28f0*/  LOP3.LUT R2, R2, UR7, RZ, 0x3c, !PT ;  /* 0x0000000702027c12 */ /* 0x000fc8000f8e3cff */
[----:B-1----:R-:W-:-:S04]  /*2900*/  SHF.L.U32 R3, R2, 0x1f, RZ ;  /* 0x0000001f02037819 */ /* 0x002fc800000006ff */
[----:B------:R-:W1:Y:S02]  /*2910*/  SYNCS.PHASECHK.TRANS64.TRYWAIT P0, [UR4], R3 ;  /* 0x00000003ff0075a7 */ /* 0x000e640008001104 */
[----:B-1----:R-:W-:Y:S05]  /*2920*/  @!P0 BRA `(.L_x_46) ;  /* 0x0000007800988947 */ /* 0x002fea0003800000 */
.L_x_165:
        /* <DEDUP_REMOVED lines=9> */
.L_x_167:
        /* <DEDUP_REMOVED lines=9> */
.L_x_169:
        /* <DEDUP_REMOVED lines=9> */
.L_x_171:
        /* <DEDUP_REMOVED lines=9> */
.L_x_173:
        /* <DEDUP_REMOVED lines=9> */
.L_x_175:
        /* <DEDUP_REMOVED lines=9> */
.L_x_177:
        /* <DEDUP_REMOVED lines=9> */
.L_x_179:
        /* <DEDUP_REMOVED lines=9> */
.L_x_181:
        /* <DEDUP_REMOVED lines=9> */
.L_x_183:
        /* <DEDUP_REMOVED lines=9> */
.L_x_185:
        /* <DEDUP_REMOVED lines=9> */
.L_x_187:
        /* <DEDUP_REMOVED lines=9> */
.L_x_189:
[----:B------:R-:W-:-:S04]  /*2ff0*/  UIADD3 UR5, UPT, UPT, UR5, 0x1, URZ ;  /* 0x0000000105057890 */ /* 0x000fc8000fffe0ff */
[----:B------:R-:W-:-:S04]  /*3000*/  UISETP.NE.AND UP0, UPT, UR5, 0x10, UPT ;  /* 0x000000100500788c */ /* 0x000fc8000bf05270 */
[----:B------:R-:W-:Y:S02]  /*3010*/  USEL UR4, URZ, 0x1, UP0 ;  /* 0x00000001ff047887 */ /* 0x000fe40008000000 */
[----:B------:R-:W-:-:S04]  /*3020*/  USEL UR5, UR5, URZ, UP0 ;  /* 0x000000ff05057287 */ /* 0x000fc80008000000 */
[----:B------:R-:W-:Y:S01]  /*3030*/  ULEA UR5, UR5, UR6, 0x3 ;  /* 0x0000000605057291 */ /* 0x000fe2000f8e18ff */
[----:B------:R-:W-:-:S04]  /*3040*/  LOP3.LUT R2, R2, UR4, RZ, 0x3c, !PT ;  /* 0x0000000402027c12 */ /* 0x000fc8000f8e3cff */
[----:B------:R-:W-:Y:S01]  /*3050*/  SHF.L.U32 R2, R2, 0x1f, RZ ;  /* 0x0000001f02027819 */ /* 0x000fe200000006ff */
[----:B-1-3--:R-:W-:-:S07]  /*3060*/  IMAD.U32 R0, RZ, RZ, UR5 ;  /* 0x00000005ff007e24 */ /* 0x00afce000f8e00ff */
.L_x_59:
[----:B-1----:R1:W2:Y:S02]  /*3070*/  SYNCS.PHASECHK.TRANS64.TRYWAIT P0, [R0+URZ], R2 ;  /* 0x00000002000075a7 */ /* 0x0022a400080011ff */
[----:B--2---:R-:W-:Y:S05]  /*3080*/  @!P0 NANOSLEEP.SYNCS 0x989680 ;  /* 0x009896800000895d */ /* 0x004fea0003900000 */
[----:B------:R-:W2:Y:S02]  /*3090*/  @!P0 SYNCS.PHASECHK.TRANS64 P0, [R0+URZ], R2 ;  /* 0x00000002000085a7 */ /* 0x000ea400080010ff */
[----:B--2---:R-:W-:Y:S05]  /*30a0*/  @P0 EXIT ;  /* 0x000000000000094d */ /* 0x004fea0003800000 */
[----:B------:R-:W-:Y:S05]  /*30b0*/  BRA `(.L_x_59) ;  /* 0xfffffffc00ec7947 */ /* 0x000fea000383ffff */
.L_x_23:
[----:B------:R-:W-:-:S04]  /*30c0*/  UISETP.NE.AND UP1, UPT, UR37, URZ, UPT ;  /* 0x000000ff2500728c */ /* 0x000fc8000bf25270 */
[----:B------:R-:W-:-:S09]  /*30d0*/  UISETP.NE.OR UP1, UPT, UR10, 0x1, UP1 ;  /* 0x000000010a00788c */ /* 0x000fd20008f25670 */
[----:B------:R-:W-:Y:S05]  /*30e0*/  BRA.U UP1, `(.L_x_60) ;  /* 0x00000005014c7547 */ /* 0x000fea000b800000 */
[----:B------:R-:W-:Y:S01]  /*30f0*/  HFMA2 R11, -RZ, RZ, 0, 0 ;  /* 0x00000000ff0b7431 */ /* 0x000fe200000001ff */
[----:B------:R-:W-:Y:S01]  /*3100*/  ISETP.GE.U32.AND P2, PT, R10, 0x2, PT ;  /* 0x000000020a00780c */ /* 0x000fe20003f46070 */
[----:B------:R-:W-:Y:S01]  /*3110*/  IMAD.MOV.U32 R12, RZ, RZ, 0x1 ;  /* 0x00000001ff0c7424 */ /* 0x000fe200078e00ff */
[----:B------:R-:W-:Y:S01]  /*3120*/  CS2R R8, SRZ ;  /* 0x0000000000087805 */ /* 0x000fe2000001ff00 */
[----:B------:R-:W-:Y:S01]  /*3130*/  IMAD.MOV.U32 R3, RZ, RZ, RZ ;  /* 0x000000ffff037224 */ /* 0x000fe200078e00ff */
[----:B------:R-:W-:Y:S01]  /*3140*/  UMOV UR4, 0x400 ;  /* 0x0000040000047882 */ /* 0x000fe20000000000 */
[----:B------:R-:W-:Y:S01]  /*3150*/  UMOV UR6, URZ ;  /* 0x000000ff00067c82 */ /* 0x000fe20008000000 */
[----:B------:R-:W-:-:S12]  /*3160*/  ULEA UR37, UR37, UR4, 0x18 ;  /* 0x0000000425257291 */ /* 0x000fd8000f8ec0ff */
.L_x_64:
[----:B------:R-:W-:Y:S02]  /*3170*/  LEA R0, R3, UR37, 0x3 ;  /* 0x0000002503007c11 */ /* 0x000fe4000f8e18ff */
[----:B------:R-:W-:-:S03]  /*3180*/  SHF.L.U32 R4, R8, 0x1f, RZ ;  /* 0x0000001f08047819 */ /* 0x000fc600000006ff */
[----:B------:R-:W-:Y:S01]  /*3190*/  VIADD R5, R0, 0x1c0 ;  /* 0x000001c000057836 */ /* 0x000fe20000000000 */
[----:B------:R-:W1:Y:S02]  /*31a0*/  SYNCS.PHASECHK.TRANS64.TRYWAIT P0, [R0+URZ+0x1b0], R4 ;  /* 0x0001b004000075a7 */ /* 0x000e6400080011ff */
[----:B-1----:R-:W-:Y:S05]  /*31b0*/  @!P0 BRA `(.L_x_61) ;  /* 0x0000007400ac8947 */ /* 0x002fea0003800000 */
.L_x_190:
[----:B------:R-:W-:Y:S01]  /*31c0*/  ULEA UR5, UR6, UR37, 0x3 ;  /* 0x0000002506057291 */ /* 0x000fe2000f8e18ff */
[----:B-1----:R-:W-:Y:S01]  /*31d0*/  PRMT R0, RZ, 0x654, R5 ;  /* 0x00000654ff007816 */ /* 0x002fe20000000005 */
[----:B------:R-:W-:Y:S01]  /*31e0*/  @!P2 IMAD.MOV.U32 R4, RZ, RZ, 0x10 ;  /* 0x00000010ff04a424 */ /* 0x000fe200078e00ff */
[----:B------:R-:W-:Y:S01]  /*31f0*/  SHF.L.U32 R5, R12, 0x1f, RZ ;  /* 0x0000001f0c057819 */ /* 0x000fe200000006ff */
[----:B------:R-:W-:Y:S01]  /*3200*/  UIADD3 UR4, UPT, UPT, UR5, 0x150, URZ ;  /* 0x0000015005047890 */ /* 0x000fe2000fffe0ff */
[----:B------:R1:W-:Y:S05]  /*3210*/  SYNCS.ARRIVE.TRANS64.RED.A1T0 RZ, [R0+URZ], RZ ;  /* 0x000000ff00ff79a7 */ /* 0x0003ea00081004ff */
[----:B------:R-:W-:Y:S01]  /*3220*/  IMAD.U32 R6, RZ, RZ, UR4 ;  /* 0x00000004ff067e24 */ /* 0x000fe2000f8e00ff */
[----:B------:R-:W2:Y:S04]  /*3230*/  SYNCS.PHASECHK.TRANS64.TRYWAIT P0, [UR5+0x160], R5 ;  /* 0x00016005ff0075a7 */ /* 0x000ea80008001105 */
[----:B------:R-:W-:Y:S01]  /*3240*/  PRMT R6, R10, 0x654, R6 ;  /* 0x000006540a067816 */ /* 0x000fe20000000006 */
[----:B-12---:R-:W-:Y:S06]  /*3250*/  @!P0 BRA `(.L_x_62) ;  /* 0x0000007400988947 */ /* 0x006fec0003800000 */
.L_x_192:
[----:B------:R-:W-:Y:S01]  /*3260*/  ULEA UR4, UR6, UR37, 0x4 ;  /* 0x0000002506047291 */ /* 0x000fe2000f8e20ff */
[----:B------:R-:W-:Y:S01]  /*3270*/  SEL R2, R6, R2, !P2 ;  /* 0x0000000206027207 */ /* 0x000fe20005000000 */
[----:B------:R-:W-:Y:S01]  /*3280*/  UIADD3 UR5, UPT, UPT, UR5, 0x150, URZ ;  /* 0x0000015005057890 */ /* 0x000fe2000fffe0ff */
[----:B-1----:R-:W-:Y:S01]  /*3290*/  LEA R0, R11, UR37, 0x3 ;  /* 0x000000250b007c11 */ /* 0x002fe2000f8e18ff */
[----:B------:R-:W-:Y:S01]  /*32a0*/  UIADD3 UR4, UPT, UPT, UR4, 0x1e0, URZ ;  /* 0x000001e004047890 */ /* 0x000fe2000fffe0ff */
[----:B------:R1:W-:Y:S01]  /*32b0*/  @!P2 SYNCS.ARRIVE.TRANS64.RED RZ, [R2+URZ], R4 ;  /* 0x0000000402ffa9a7 */ /* 0x0003e200080004ff */
[----:B------:R-:W-:Y:S01]  /*32c0*/  UIADD3 UR6, UPT, UPT, UR6, 0x1, URZ ;  /* 0x0000000106067890 */ /* 0x000fe2000fffe0ff */
[----:B------:R-:W-:-:S03]  /*32d0*/  VIADD R3, R3, 0x1 ;  /* 0x0000000103037836 */ /* 0x000fc60000000000 */
[----:B------:R-:W-:Y:S02]  /*32e0*/  UISETP.NE.AND UP0, UPT, UR6, 0x2, UPT ;  /* 0x000000020600788c */ /* 0x000fe4000bf05270 */
[----:B------:R-:W-:Y:S01]  /*32f0*/  ISETP.NE.AND P0, PT, R3, 0x2, PT ;  /* 0x000000020300780c */ /* 0x000fe20003f05270 */
[----:B------:R-:W-:Y:S06]  /*3300*/  UGETNEXTWORKID.BROADCAST [UR4], [UR5] ;  /* 0x00000000040073ca */ /* 0x000fec0008000100 */
[----:B------:R-:W-:Y:S02]  /*3310*/  USEL UR4, URZ, 0x1, UP0 ;  /* 0x00000001ff047887 */ /* 0x000fe40008000000 */
[----:B------:R-:W-:-:S04]  /*3320*/  USEL UR6, UR6, URZ, UP0 ;  /* 0x000000ff06067287 */ /* 0x000fc80008000000 */
[----:B------:R-:W-:Y:S02]  /*3330*/  LOP3.LUT R12, R12, UR4, RZ, 0x3c, !PT ;  /* 0x000000040c0c7c12 */ /* 0x000fe4000f8e3cff */
[----:B-1----:R-:W-:-:S04]  /*3340*/  SHF.L.U32 R4, R9, 0x1f, RZ ;  /* 0x0000001f09047819 */ /* 0x002fc800000006ff */
[----:B------:R-:W1:Y:S02]  /*3350*/  SYNCS.PHASECHK.TRANS64.TRYWAIT P1, [R0+URZ+0x150], R4 ;  /* 0x00015004000075a7 */ /* 0x000e6400080211ff */
[----:B-1----:R-:W-:Y:S05]  /*3360*/  @!P1 BRA `(.L_x_63) ;  /* 0x00000074006c9947 */ /* 0x002fea0003800000 */
.L_x_193:
[----:B-1----:R-:W-:Y:S01]  /*3370*/  LEA R4, R11, UR37, 0x4 ;  /* 0x000000250b047c11 */ /* 0x002fe2000f8e20ff */
[----:B------:R-:W-:Y:S01]  /*3380*/  VIADD R0, R0, 0x160 ;  /* 0x0000016000007836 */ /* 0x000fe20000000000 */
[----:B------:R-:W-:Y:S01]  /*3390*/  SEL R3, R3, RZ, P0 ;  /* 0x000000ff03037207 */ /* 0x000fe20000000000 */
[----:B------:R-:W-:-:S03]  /*33a0*/  VIADD R11, R11, 0x1 ;  /* 0x000000010b0b7836 */ /* 0x000fc60000000000 */
[----:B------:R-:W1:Y:S01]  /*33b0*/  LDS.128 R4, [R4+0x1e0] ;  /* 0x0001e00004047984 */ /* 0x000e620000000c00 */
[----:B------:R-:W-:Y:S02]  /*33c0*/  PRMT R0, RZ, 0x654, R0 ;  /* 0x00000654ff007816 */ /* 0x000fe40000000000 */
[C---:B------:R-:W-:Y:S01]  /*33d0*/  ISETP.NE.AND P1, PT, R11.reuse, 0x2, PT ;  /* 0x000000020b00780c */ /* 0x040fe20003f25270 */
[----:B------:R-:W-:Y:S01]  /*33e0*/  @!PT LDS RZ, [RZ] ;  /* 0x00000000fffff984 */ /* 0x000fe20000000800 */
[----:B------:R-:W-:Y:S01]  /*33f0*/  @!PT LDS RZ, [RZ] ;  /* 0x00000000fffff984 */ /* 0x000fe20000000800 */
[----:B------:R-:W-:Y:S01]  /*3400*/  @!PT LDS RZ, [RZ] ;  /* 0x00000000fffff984 */ /* 0x000fe20000000800 */
[----:B------:R-:W-:Y:S01]  /*3410*/  @!PT LDS RZ, [RZ] ;  /* 0x00000000fffff984 */ /* 0x000fe20000000800 */
[----:B------:R2:W-:Y:S06]  /*3420*/  MEMBAR.ALL.CTA ;  /* 0x0000000000007992 */ /* 0x0005ec0000008000 */
[----:B--2---:R-:W2:Y:S01]  /*3430*/  FENCE.VIEW.ASYNC.S ;  /* 0x00000000000073c6 */ /* 0x004ea20000000000 */
[----:B------:R-:W-:Y:S01]  /*3440*/  SEL R11, R11, RZ, P1 ;  /* 0x000000ff0b0b7207 */ /* 0x000fe20000800000 */
[----:B--2---:R2:W-:Y:S01]  /*3450*/  SYNCS.ARRIVE.TRANS64.RED.A1T0 RZ, [R0+URZ], RZ ;  /* 0x000000ff00ff79a7 */ /* 0x0045e200081004ff */
[----:B-1----:R-:W-:-:S02]  /*3460*/  LOP3.LUT P3, RZ, R6, 0x1, RZ, 0xc0, !PT ;  /* 0x0000000106ff7812 */ /* 0x002fc4000786c0ff */
[----:B------:R-:W-:-:S04]  /*3470*/  SEL R4, RZ, 0x1, P1 ;  /* 0x00000001ff047807 */ /* 0x000fc80000800000 */
[----:B------:R-:W-:Y:S02]  /*3480*/  LOP3.LUT R9, R9, R4, RZ, 0x3c, !PT ;  /* 0x0000000409097212 */ /* 0x000fe400078e3cff */
[----:B--2---:R-:W-:-:S04]  /*3490*/  SEL R0, RZ, 0x1, P0 ;  /* 0x00000001ff007807 */ /* 0x004fc80000000000 */
[----:B------:R-:W-:Y:S01]  /*34a0*/  LOP3.LUT R8, R8, R0, RZ, 0x3c, !PT ;  /* 0x0000000008087212 */ /* 0x000fe200078e3cff */
[----:B------:R-:W-:Y:S06]  /*34b0*/  @P3 BRA `(.L_x_64) ;  /* 0xfffffffc002c3947 */ /* 0x000fec000383ffff */
[----:B------:R-:W-:Y:S01]  /*34c0*/  ULEA UR5, UR6, UR37, 0x3 ;  /* 0x0000002506057291 */ /* 0x000fe2000f8e18ff */
[----:B------:R-:W-:-:S08]  /*34d0*/  SHF.L.U32 R2, R12, 0x1f, RZ ;  /* 0x0000001f0c027819 */ /* 0x000fd000000006ff */
[----:B------:R-:W1:Y:S02]  /*34e0*/  SYNCS.PHASECHK.TRANS64 P0, [UR5+0x160], R2 ;  /* 0x00016002ff0075a7 */ /* 0x000e640008001005 */
[----:B-1----:R-:W-:Y:S05]  /*34f0*/  @P0 BRA `(.L_x_65) ;  /* 0x0000000000080947 */ /* 0x002fea0003800000 */
[----:B------:R-:W1:Y:S02]  /*3500*/  SYNCS.PHASECHK.TRANS64.TRYWAIT P0, [UR5+0x160], R2 ;  /* 0x00016002ff0075a7 */ /* 0x000e640008001105 */
[----:B-1----:R-:W-:Y:S05]  /*3510*/  @!P0 BRA `(.L_x_66) ;  /* 0x0000007400148947 */ /* 0x002fea0003800000 */
.L_x_65:
[----:B------:R-:W-:-:S04]  /*3520*/  UIADD3 UR4, UPT, UPT, UR6, 0x1, URZ ;  /* 0x0000000106047890 */ /* 0x000fc8000fffe0ff */
[----:B------:R-:W-:-:S04]  /*3530*/  UISETP.NE.AND UP0, UPT, UR4, 0x2, UPT ;  /* 0x000000020400788c */ /* 0x000fc8000bf05270 */
[----:B------:R-:W-:Y:S02]  /*3540*/  USEL UR7, URZ, 0x1, UP0 ;  /* 0x00000001ff077887 */ /* 0x000fe40008000000 */
[----:B------:R-:W-:-:S04]  /*3550*/  USEL UR4, UR4, URZ, UP0 ;  /* 0x000000ff04047287 */ /* 0x000fc80008000000 */
[----:B------:R-:W-:Y:S01]  /*3560*/  ULEA UR4, UR4, UR37, 0x3 ;  /* 0x0000002504047291 */ /* 0x000fe2000f8e18ff */
[----:B-1----:R-:W-:-:S04]  /*3570*/  LOP3.LUT R2, R12, UR7, RZ, 0x3c, !PT ;  /* 0x000000070c027c12 */ /* 0x002fc8000f8e3cff */
[----:B------:R-:W-:-:S04]  /*3580*/  SHF.L.U32 R0, R2, 0x1f, RZ ;  /* 0x0000001f02007819 */ /* 0x000fc800000006ff */
[----:B------:R-:W1:Y:S02]  /*3590*/  SYNCS.PHASECHK.TRANS64 P0, [UR4+0x160], R0 ;  /* 0x00016000ff0075a7 */ /* 0x000e640008001004 */
[----:B-1----:R-:W-:Y:S05]  /*35a0*/  @P0 EXIT ;  /* 0x000000000000094d */ /* 0x002fea0003800000 */
[----:B------:R-:W-:Y:S02]  /*35b0*/  SHF.L.U32 R2, R2, 0x1f, RZ ;  /* 0x0000001f02027819 */ /* 0x000fe400000006ff */
[----:B------:R-:W-:-:S07]  /*35c0*/  MOV R0, UR4 ;  /* 0x0000000400007c02 */ /* 0x000fce0008000f00 */
.L_x_67:
[----:B-1----:R1:W2:Y:S02]  /*35d0*/  SYNCS.PHASECHK.TRANS64.TRYWAIT P0, [R0+URZ+0x160], R2 ;  /* 0x00016002000075a7 */ /* 0x0022a400080011ff */
[----:B--2---:R-:W-:Y:S05]  /*35e0*/  @!P0 NANOSLEEP.SYNCS 0x989680 ;  /* 0x009896800000895d */ /* 0x004fea0003900000 */
[----:B------:R-:W2:Y:S02]  /*35f0*/  @!P0 SYNCS.PHASECHK.TRANS64 P0, [R0+URZ+0x160], R2 ;  /* 0x00016002000085a7 */ /* 0x000ea400080010ff */
[----:B--2---:R-:W-:Y:S05]  /*3600*/  @P0 EXIT ;  /* 0x000000000000094d */ /* 0x004fea0003800000 */
[----:B------:R-:W-:Y:S05]  /*3610*/  BRA `(.L_x_67) ;  /* 0xfffffffc00ec7947 */ /* 0x000fea000383ffff */
.L_x_60:
[----:B------:R-:W-:Y:S05]  /*3620*/  BRA.U UP4, `(.L_x_68) ;  /* 0x0000001104a07547 */ /* 0x000fea000b800000 */
[----:B------:R-:W-:Y:S01]  /*3630*/  UMOV UR6, 0x40 ;  /* 0x0000004000067882 */ /* 0x000fe20000000000 */
[----:B------:R-:W-:Y:S01]  /*3640*/  NOP ;  /* 0x0000000000007918 */ /* 0x000fe20000000000 */
[----:B------:R-:W-:Y:S01]  /*3650*/  ULEA UR6, UR37, UR6, 0x18 ;  /* 0x0000000625067291 */ /* 0x000fe2000f8ec0ff */
[----:B------:R-:W-:Y:S02]  /*3660*/  UMOV UR7, 0x400 ;  /* 0x0000040000077882 */ /* 0x000fe40000000000 */
[----:B------:R-:W-:-:S06]  /*3670*/  ULEA UR37, UR37, UR7, 0x18 ;  /* 0x0000000725257291 */ /* 0x000fcc000f8ec0ff */
[----:B------:R-:W1:Y:S02]  /*3680*/  LDS.U8 R2, [UR6+0x1c] ;  /* 0x00001c06ff027984 */ /* 0x000e640008000000 */
[----:B-1----:R-:W-:-:S13]  /*3690*/  ISETP.NE.AND P0, PT, R2, RZ, PT ;  /* 0x000000ff0200720c */ /* 0x002fda0003f05270 */
[----:B------:R-:W-:Y:S05]  /*36a0*/  @P0 BRA `(.L_x_69) ;  /* 0x0000000400080947 */ /* 0x000fea0003800000 */
[----:B------:R-:W-:Y:S02]  /*36b0*/  UISETP.NE.U32.AND UP0, UPT, UR5, 0x1, UPT ;  /* 0x000000010500788c */ /* 0x000fe4000bf05070 */
[----:B------:R-:W-:-:S07]  /*36c0*/  UIADD3 UR8, UPT, UPT, UR6, 0x8, URZ ;  /* 0x0000000806087890 */ /* 0x000fce000fffe0ff */
[----:B------:R-:W-:Y:S05]  /*36d0*/  BRA.U !UP0, `(.L_x_70) ;  /* 0x00000001089c7547 */ /* 0x000fea000b800000 */
[----:B------:R-:W-:Y:S01]  /*36e0*/  ELECT P0, URZ, PT ;  /* 0x0000000000ff782f */ /* 0x000fe20003800000 */
[----:B------:R-:W-:-:S12]  /*36f0*/  BSSY B0, `(.L_x_70) ;  /* 0x0000025000007945 */ /* 0x000fd80003800000 */
[----:B------:R-:W-:Y:S05]  /*3700*/  @!P0 BRA `(.L_x_71) ;  /* 0x00000000008c8947 */ /* 0x000fea0003800000 */
[----:B------:R-:W-:-:S05]  /*3710*/  UMOV UR7, 0x10 ;  /* 0x0000001000077882 */ /* 0x000fca0000000000 */
[----:B------:R-:W-:Y:S04]  /*3720*/  DEPBAR.LE SB1, 0x36 ;  /* 0x00009d800000791a */ /* 0x000fe80000000000 */
[----:B------:R-:W1:Y:S02]  /*3730*/  UTCATOMSWS.2CTA.FIND_AND_SET.ALIGN UP1, UR7, UR7 ;  /* 0x00000007000775e3 */ /* 0x000e640008220800 */
[----:B-1----:R-:W-:Y:S01]  /*3740*/  MOV R10, UR7 ;  /* 0x00000007000a7c02 */ /* 0x002fe20008000f00 */
[----:B------:R-:W-:Y:S06]  /*3750*/  BRA.U UP1, `(.L_x_72) ;  /* 0x0000000101187547 */ /* 0x000fec000b800000 */
.L_x_73:
[----:B------:R-:W-:Y:S05]  /*3760*/  NANOSLEEP 0x64 ;  /* 0x000000640000795d */ /* 0x000fea0003800000 */
[----:B------:R-:W-:-:S05]  /*3770*/  UMOV UR7, 0x10 ;  /* 0x0000001000077882 */ /* 0x000fca0000000000 */
[----:B------:R-:W-:Y:S04]  /*3780*/  DEPBAR.LE SB1, 0x36 ;  /* 0x00009d800000791a */ /* 0x000fe80000000000 */
[----:B------:R-:W1:Y:S02]  /*3790*/  UTCATOMSWS.2CTA.FIND_AND_SET.ALIGN UP1, UR7, UR7 ;  /* 0x00000007000775e3 */ /* 0x000e640008220800 */
[----:B-1----:R-:W-:Y:S01]  /*37a0*/  MOV R10, UR7 ;  /* 0x00000007000a7c02 */ /* 0x002fe20008000f00 */
[----:B------:R-:W-:Y:S05]  /*37b0*/  BRA.U !UP1, `(.L_x_73) ;  /* 0xfffffffd09e87547 */ /* 0x000fea000b83ffff */
.L_x_72:
[----:B------:R-:W1:Y:S01]  /*37c0*/  LDS R5, [UR6+0x10] ;  /* 0x00001006ff057984 */ /* 0x000e620008000800 */
[----:B------:R-:W-:Y:S01]  /*37d0*/  IMAD.U32 R3, RZ, RZ, UR37 ;  /* 0x00000025ff037e24 */ /* 0x000fe2000f8e00ff */
[----:B------:R-:W-:-:S03]  /*37e0*/  MOV R2, UR4 ;  /* 0x0000000400027c02 */ /* 0x000fc60008000f00 */
[----:B------:R-:W-:Y:S01]  /*37f0*/  VIADD R3, R3, 0x200 ;  /* 0x0000020003037836 */ /* 0x000fe20000000000 */
[----:B-1----:R-:W-:-:S04]  /*3800*/  SHF.L.U32 R5, R5, 0x1f, RZ ;  /* 0x0000001f05057819 */ /* 0x002fc800000006ff */
[----:B------:R-:W1:Y:S02]  /*3810*/  SYNCS.PHASECHK.TRANS64.TRYWAIT P0, [UR6+0x8], R5 ;  /* 0x00000805ff0075a7 */ /* 0x000e640008001106 */
[----:B-1----:R-:W-:Y:S05]  /*3820*/  @P0 BRA `(.L_x_74) ;  /* 0x0000000000080947 */ /* 0x002fea0003800000 */
[----:B------:R-:W1:Y:S02]  /*3830*/  SYNCS.PHASECHK.TRANS64.TRYWAIT P0, [UR6+0x8], R5 ;  /* 0x00000805ff0075a7 */ /* 0x000e640008001106 */
[----:B-1----:R-:W-:Y:S05]  /*3840*/  @!P0 BRA `(.L_x_75) ;  /* 0x0000007000608947 */ /* 0x002fea0003800000 */
.L_x_74:
[----:B-1----:R-:W-:Y:S01]  /*3850*/  HFMA2 R4, -RZ, RZ, 0, 5.9604644775390625e-08 ;  /* 0x00000001ff047431 */ /* 0x002fe200000001ff */
[----:B------:R-:W-:Y:S01]  /*3860*/  UPRMT UR7, UR4, 0x654, UR8 ;  /* 0x0000065404077896 */ /* 0x000fe20008000008 */
[----:B------:R-:W-:Y:S01]  /*3870*/  IMAD.MOV.U32 R7, RZ, RZ, 0xffff ;  /* 0x0000ffffff077424 */ /* 0x000fe200078e00ff */
[----:B------:R-:W-:Y:S01]  /*3880*/  PRMT R2, R2, 0x654, R3 ;  /* 0x0000065402027816 */ /* 0x000fe20000000003 */
[----:B------:R-:W-:Y:S02]  /*3890*/  IMAD.MOV.U32 R5, RZ, RZ, 0x4 ;  /* 0x00000004ff057424 */ /* 0x000fe400078e00ff */
[----:B------:R-:W-:Y:S01]  /*38a0*/  IMAD.SHL.U32 R9, R10, 0x20, RZ ;  /* 0x000000200a097824 */ /* 0x000fe200078e00ff */
[----:B------:R-:W-:Y:S02]  /*38b0*/  MOV R3, UR7 ;  /* 0x0000000700037c02 */ /* 0x000fe40008000f00 */
[-C--:B------:R-:W-:Y:S01]  /*38c0*/  SHF.L.U32 R7, R7, R10.reuse, RZ ;  /* 0x0000000a07077219 */ /* 0x080fe200000006ff */
[----:B------:R1:W-:Y:S01]  /*38d0*/  SYNCS.ARRIVE.TRANS64.RED RZ, [UR7], R5 ;  /* 0x00000005ffff79a7 */ /* 0x0003e20008000407 */
[----:B------:R-:W-:Y:S01]  /*38e0*/  SHF.L.U32 R6, R4, R10, RZ ;  /* 0x0000000a04067219 */ /* 0x000fe200000006ff */
[----:B------:R1:W-:Y:S04]  /*38f0*/  STS [UR37+0x200], R9 ;  /* 0x00020009ff007988 */ /* 0x0003e80008000825 */
[----:B------:R1:W-:Y:S04]  /*3900*/  STAS [R2.64], R10 ;  /* 0x0000000a02007dbd */ /* 0x0003e8000c0008ff */
[----:B------:R1:W-:Y:S04]  /*3910*/  ATOMS.OR RZ, [UR6+0x14], R7 ;  /* 0x00001407ffff798c */ /* 0x0003e8000b000006 */
[----:B------:R1:W-:Y:S04]  /*3920*/  ATOMS.OR RZ, [UR6+0x18], R6 ;  /* 0x00001806ffff798c */ /* 0x0003e8000b000006 */
[----:B------:R1:W-:Y:S02]  /*3930*/  ATOMS.XOR RZ, [UR6+0x10], R4 ;  /* 0x00001004ffff798c */ /* 0x0003e4000b800006 */
.L_x_71:
[----:B------:R-:W-:Y:S05]  /*3940*/  BSYNC B0 ;  /* 0x0000000000007941 */ /* 0x000fea0003800000 */
.L_x_70:
[----:B------:R-:W-:Y:S05]  /*3950*/  BRA.U UP0, `(.L_x_76) ;  /* 0x00000001006c7547 */ /* 0x000fea000b800000 */
[----:B------:R-:W-:-:S03]  /*3960*/  UMOV UR7, 0xffffffff ;  /* 0xffffffff00077882 */ /* 0x000fc60000000000 */
[----:B------:R-:W-:Y:S05]  /*3970*/  BRA.DIV UR7, `(.L_x_77) ;  /* 0x00000072072c7947 */ /* 0x000fea000b800000 */
[----:B------:R-:W-:-:S13]  /*3980*/  ELECT P6, URZ, PT ;  /* 0x0000000000ff782f */ /* 0x000fda00038c0000 */
.L_x_197:
[----:B------:R-:W-:Y:S05]  /*3990*/  @!P6 BRA `(.L_x_76) ;  /* 0x00000000005ce947 */ /* 0x000fea0003800000 */
[----:B-1----:R-:W1:Y:S02]  /*39a0*/  LDS R3, [UR6+0x10] ;  /* 0x00001006ff037984 */ /* 0x002e640008000800 */
[----:B-1----:R-:W-:-:S04]  /*39b0*/  SHF.L.U32 R3, R3, 0x1f, RZ ;  /* 0x0000001f03037819 */ /* 0x002fc800000006ff */
[----:B------:R-:W1:Y:S02]  /*39c0*/  SYNCS.PHASECHK.TRANS64.TRYWAIT P0, [UR6+0x8], R3 ;  /* 0x00000803ff0075a7 */ /* 0x000e640008001106 */
[----:B-1----:R-:W-:Y:S05]  /*39d0*/  @P0 BRA `(.L_x_78) ;  /* 0x0000000000080947 */ /* 0x002fea0003800000 */
[----:B------:R-:W1:Y:S02]  /*39e0*/  SYNCS.PHASECHK.TRANS64.TRYWAIT P0, [UR6+0x8], R3 ;  /* 0x00000803ff0075a7 */ /* 0x000e640008001106 */
[----:B-1----:R-:W-:Y:S05]  /*39f0*/  @!P0 BRA `(.L_x_79) ;  /* 0x00000070002c8947 */ /* 0x002fea0003800000 */
.L_x_78:
[----:B------:R-:W2:Y:S01]  /*3a00*/  LDS R5, [UR37+0x200] ;  /* 0x00020025ff057984 */ /* 0x000ea20008000800 */
[----:B-1----:R-:W-:Y:S02]  /*3a10*/  HFMA2 R2, -RZ, RZ, 0, 5.9604644775390625e-08 ;  /* 0x00000001ff027431 */ /* 0x002fe400000001ff */
[----:B------:R-:W-:Y:S01]  /*3a20*/  IMAD.MOV.U32 R3, RZ, RZ, 0xffff ;  /* 0x0000ffffff037424 */ /* 0x000fe200078e00ff */
[----:B------:R-:W-:Y:S01]  /*3a30*/  UPRMT UR7, UR4, 0x654, UR8 ;  /* 0x0000065404077896 */ /* 0x000fe20008000008 */
[----:B--2---:R-:W-:-:S03]  /*3a40*/  IMAD.SHL.U32 R4, R5, 0x20, RZ ;  /* 0x0000002005047824 */ /* 0x004fc600078e00ff */
[-C--:B------:R-:W-:Y:S02]  /*3a50*/  SHF.L.U32 R3, R3, R5.reuse, RZ ;  /* 0x0000000503037219 */ /* 0x080fe400000006ff */
[----:B------:R-:W-:Y:S01]  /*3a60*/  SHF.L.U32 R5, R2, R5, RZ ;  /* 0x0000000502057219 */ /* 0x000fe200000006ff */
[----:B------:R2:W-:Y:S04]  /*3a70*/  STS [UR37+0x200], R4 ;  /* 0x00020004ff007988 */ /* 0x0005e80008000825 */
[----:B------:R2:W-:Y:S04]  /*3a80*/  ATOMS.OR RZ, [UR6+0x14], R3 ;  /* 0x00001403ffff798c */ /* 0x0005e8000b000006 */
[----:B------:R2:W-:Y:S01]  /*3a90*/  ATOMS.OR RZ, [UR6+0x18], R5 ;  /* 0x00001805ffff798c */ /* 0x0005e2000b000006 */
[----:B------:R-:W-:Y:S03]  /*3aa0*/  SYNCS.ARRIVE.TRANS64.RED.A1T0 RZ, [UR7], RZ ;  /* 0x000000ffffff79a7 */ /* 0x000fe60008100407 */
[----:B------:R2:W-:Y:S01]  /*3ab0*/  ATOMS.XOR RZ, [UR6+0x10], R2 ;  /* 0x00001002ffff798c */ /* 0x0005e2000b800006 */
[----:B------:R-:W-:Y:S05]  /*3ac0*/  BRA `(.L_x_76) ;  /* 0x0000000000107947 */ /* 0x000fea0003800000 */
.L_x_69:
[----:B------:R-:W-:-:S05]  /*3ad0*/  MOV R2, 0xffffffff ;  /* 0xffffffff00027802 */ /* 0x000fca0000000f00 */
[----:B------:R1:W-:Y:S02]  /*3ae0*/  STS [UR37+0x200], R2 ;  /* 0x00020002ff007988 */ /* 0x0003e40008000825 */
[----:B-1----:R-:W-:Y:S02]  /*3af0*/  MOV R2, 0x3b10 ;  /* 0x00003b1000027802 */ /* 0x002fe40000000f00 */
[----:B-----5:R-:W-:Y:S05]  /*3b00*/  CALL.REL.NOINC `($__internal_1_$__cuda_sm10x_tcgen05_guardrail_trap_phase_invalid_during_alloc) ;  /* 0x0000007400fc7944 */ /* 0x020fea0003c00000 */
.L_x_76:
[----:B------:R-:W-:Y:S05]  /*3b10*/  WARPSYNC.ALL ;  /* 0x0000000000007948 */ /* 0x000fea0003800000 */
[----:B------:R-:W3:Y:S01]  /*3b20*/  S2UR UR8, SR_CgaCtaId ;  /* 0x00000000000879c3 */ /* 0x000ee20000008800 */
[----:B------:R-:W-:Y:S01]  /*3b30*/  UMOV UR6, 0x400 ;  /* 0x0000040000067882 */ /* 0x000fe20000000000 */
[----:B------:R-:W-:-:S06]  /*3b40*/  NOP ;  /* 0x0000000000007918 */ /* 0x000fcc0000000000 */
[----:B------:R-:W-:Y:S06]  /*3b50*/  BAR.ARV 0x6, 0xa0 ;  /* 0x0182800000007b1d */ /* 0x000fec0000002000 */
[----:B------:R-:W-:Y:S01]  /*3b60*/  LOP3.LUT R0, R0, 0xffff, RZ, 0xc0, !PT ;  /* 0x0000ffff00007812 */ /* 0x000fe200078ec0ff */
[----:B-1----:R-:W-:Y:S01]  /*3b70*/  IMAD.MOV.U32 R9, RZ, RZ, 0x1 ;  /* 0x00000001ff097424 */ /* 0x002fe200078e00ff */
[----:B------:R-:W-:Y:S01]  /*3b80*/  LOP3.LUT R8, R8, 0xffff, RZ, 0xc0, !PT ;  /* 0x0000ffff08087812 */ /* 0x000fe200078ec0ff */
[----:B------:R-:W-:Y:S01]  /*3b90*/  UMOV UR22, URZ ;  /* 0x000000ff00167c82 */ /* 0x000fe20008000000 */
[----:B------:R-:W-:Y:S01]  /*3ba0*/  R2UR UR12, R0 ;  /* 0x00000000000c72ca */ /* 0x000fe200000e0000 */
[----:B------:R-:W-:Y:S01]  /*3bb0*/  UMOV UR21, URZ ;  /* 0x000000ff00157c82 */ /* 0x000fe20008000000 */
[----:B------:R-:W-:Y:S01]  /*3bc0*/  R2UR UR13, R8 ;  /* 0x00000000080d72ca */ /* 0x000fe200000e0000 */
[----:B------:R-:W-:Y:S01]  /*3bd0*/  IMAD.MOV.U32 R8, RZ, RZ, RZ ;  /* 0x000000ffff087224 */ /* 0x000fe200078e00ff */
[----:B------:R-:W-:Y:S01]  /*3be0*/  UMOV UR20, URZ ;  /* 0x000000ff00147c82 */ /* 0x000fe20008000000 */
[----:B------:R-:W-:-:S02]  /*3bf0*/  UISETP.NE.AND UP2, UPT, UR5, URZ, UPT ;  /* 0x000000ff0500728c */ /* 0x000fc4000bf45270 */
[----:B---3--:R-:W-:Y:S01]  /*3c00*/  ULEA UR8, UR8, UR6, 0x18 ;  /* 0x0000000608087291 */ /* 0x008fe2000f8ec0ff */
[----:B------:R-:W1:Y:S03]  /*3c10*/  LDCU UR6, c[0x0][0x38c] ;  /* 0x00007180ff0677ac */ /* 0x000e660008000800 */
[----:B------:R-:W-:Y:S02]  /*3c20*/  UIADD3 UR14, UPT, UPT, UR8, 0x6400, URZ ;  /* 0x00006400080e7890 */ /* 0x000fe4000fffe0ff */
[----:B------:R-:W-:-:S03]  /*3c30*/  UIADD3 UR15, UPT, UPT, UR8, 0x16400, URZ ;  /* 0x00016400080f7890 */ /* 0x000fc6000fffe0ff */
[----:B--2---:R-:W2:Y:S01]  /*3c40*/  LDS R2, [UR8+0x200] ;  /* 0x00020008ff027984 */ /* 0x004ea20008000800 */
[----:B------:R-:W-:Y:S02]  /*3c50*/  USHF.R.U32.HI UR14, URZ, 0x4, UR14 ;  /* 0x00000004ff0e7899 */ /* 0x000fe4000801160e */
[----:B------:R-:W-:Y:S02]  /*3c60*/  USHF.R.U32.HI UR15, URZ, 0x4, UR15 ;  /* 0x00000004ff0f7899 */ /* 0x000fe4000801160f */
[----:B------:R-:W-:Y:S02]  /*3c70*/  ULOP3.LUT UR14, UR14, 0x3fff, URZ, 0xc0, !UPT ;  /* 0x00003fff0e0e7892 */ /* 0x000fe4000f8ec0ff */
[----:B------:R-:W-:Y:S02]  /*3c80*/  ULOP3.LUT UR15, UR15, 0x3fff, URZ, 0xc0, !UPT ;  /* 0x00003fff0f0f7892 */ /* 0x000fe4000f8ec0ff */
[----:B------:R-:W-:Y:S02]  /*3c90*/  ULOP3.LUT UR14, UR14, 0x10000, URZ, 0xfc, !UPT ;  /* 0x000100000e0e7892 */ /* 0x000fe4000f8efcff */
[----:B-1----:R-:W-:-:S02]  /*3ca0*/  UIADD3 UR6, UPT, UPT, UR6, 0x3f, URZ ;  /* 0x0000003f06067890 */ /* 0x002fc4000fffe0ff */
[----:B------:R-:W-:Y:S02]  /*3cb0*/  ULOP3.LUT UR15, UR15, 0x10000, URZ, 0xfc, !UPT ;  /* 0x000100000f0f7892 */ /* 0x000fe4000f8efcff */
[----:B------:R-:W-:Y:S01]  /*3cc0*/  USHF.R.S32.HI UR7, URZ, 0x1f, UR6 ;  /* 0x0000001fff077899 */ /* 0x000fe20008011406 */
[----:B------:R-:W-:Y:S01]  /*3cd0*/  UMOV UR28, 0x0 ;  /* 0x00000000001c7882 */ /* 0x000fe20000000000 */
[----:B------:R-:W-:Y:S02]  /*3ce0*/  UMOV UR29, 0x8400010 ;  /* 0x08400010001d7882 */ /* 0x000fe40000000000 */
[----:B------:R-:W-:Y:S01]  /*3cf0*/  ULEA.HI UR7, UR7, UR6, URZ, 0x6 ;  /* 0x0000000607077291 */ /* 0x000fe2000f8f30ff */
[----:B------:R-:W-:Y:S01]  /*3d00*/  UMOV UR26, 0x0 ;  /* 0x00000000001a7882 */ /* 0x000fe20000000000 */
[----:B------:R-:W-:Y:S02]  /*3d10*/  UMOV UR27, 0x8400010 ;  /* 0x08400010001b7882 */ /* 0x000fe40000000000 */
[----:B------:R-:W-:-:S04]  /*3d20*/  USHF.R.S32.HI UR7, URZ, 0x6, UR7 ;  /* 0x00000006ff077899 */ /* 0x000fc80008011407 */
[----:B------:R-:W-:-:S04]  /*3d30*/  UISETP.LT.AND UP0, UPT, UR7, 0x1, UPT ;  /* 0x000000010700788c */ /* 0x000fc8000bf01270 */
[----:B------:R-:W-:Y:S01]  /*3d40*/  USEL UR23, UR7, 0x1, !UP0 ;  /* 0x0000000107177887 */ /* 0x000fe2000c000000 */
[----:B--2---:R-:W-:Y:S02]  /*3d50*/  R2UR UR24, R2 ;  /* 0x00000000021872ca */ /* 0x004fe400000e0000 */
[----:B------:R-:W-:-:S13]  /*3d60*/  CS2R R2, SRZ ;  /* 0x0000000000027805 */ /* 0x000fda000001ff00 */
.L_x_87:
[C---:B------:R-:W-:Y:S02]  /*3d70*/  LEA R0, R8.reuse, UR8, 0x3 ;  /* 0x0000000808007c11 */ /* 0x040fe4000f8e18ff */
[----:B------:R-:W-:Y:S02]  /*3d80*/  SHF.L.U32 R4, R3, 0x1f, RZ ;  /* 0x0000001f03047819 */ /* 0x000fe400000006ff */
[----:B------:R-:W-:Y:S02]  /*3d90*/  LEA R5, R8, UR8, 0x4 ;  /* 0x0000000808057c11 */ /* 0x000fe4000f8e20ff */
[----:B------:R-:W1:Y:S02]  /*3da0*/  SYNCS.PHASECHK.TRANS64.TRYWAIT P0, [R0+URZ+0x150], R4 ;  /* 0x00015004000075a7 */ /* 0x000e6400080011ff */
[----:B-1-34-:R-:W-:Y:S05]  /*3db0*/  @!P0 BRA `(.L_x_80) ;  /* 0x0000006c00548947 */ /* 0x01afea0003800000 */
.L_x_198:
[----:B-1----:R-:W1:Y:S01]  /*3dc0*/  LDS.128 R4, [R5+0x1e0] ;  /* 0x0001e00005047984 */ /* 0x002e620000000c00 */
[----:B------:R-:W-:Y:S02]  /*3dd0*/  VIADD R0, R0, 0x160 ;  /* 0x0000016000007836 */ /* 0x000fe40000000000 */
[----:B------:R-:W-:Y:S01]  /*3de0*/  VIADD R8, R8, 0x1 ;  /* 0x0000000108087836 */ /* 0x000fe20000000000 */
[----:B------:R-:W-:Y:S01]  /*3df0*/  @!PT LDS RZ, [RZ] ;  /* 0x00000000fffff984 */ /* 0x000fe20000000800 */
[----:B------:R-:W-:Y:S01]  /*3e00*/  @!PT LDS RZ, [RZ] ;  /* 0x00000000fffff984 */ /* 0x000fe20000000800 */
[----:B------:R-:W-:Y:S01]  /*3e10*/  @!PT LDS RZ, [RZ] ;  /* 0x00000000fffff984 */ /* 0x000fe20000000800 */
[----:B------:R-:W-:Y:S01]  /*3e20*/  @!PT LDS RZ, [RZ] ;  /* 0x00000000fffff984 */ /* 0x000fe20000000800 */
[----:B------:R2:W-:Y:S06]  /*3e30*/  MEMBAR.ALL.CTA ;  /* 0x0000000000007992 */ /* 0x0005ec0000008000 */
[----:B--2---:R-:W2:Y:S01]  /*3e40*/  FENCE.VIEW.ASYNC.S ;  /* 0x00000000000073c6 */ /* 0x004ea20000000000 */
[----:B------:R-:W-:-:S04]  /*3e50*/  PRMT R0, RZ, 0x654, R0 ;  /* 0x00000654ff007816 */ /* 0x000fc80000000000 */
[----:B--2---:R2:W-:Y:S01]  /*3e60*/  SYNCS.ARRIVE.TRANS64.RED.A1T0 RZ, [R0+URZ], RZ ;  /* 0x000000ff00ff79a7 */ /* 0x0045e200081004ff */
[----:B-1----:R-:W-:Y:S01]  /*3e70*/  LOP3.LUT P1, RZ, R6, 0x1, RZ, 0xc0, !PT ;  /* 0x0000000106ff7812 */ /* 0x002fe2000782c0ff */
[----:B--2---:R-:W-:-:S12]  /*3e80*/  BRA.U UP2, `(.L_x_81) ;  /* 0x0000000102e07547 */ /* 0x004fd8000b800000 */
[----:B------:R-:W1:Y:S01]  /*3e90*/  LDCU UR6, c[0x0][0x38c] ;  /* 0x00007180ff0677ac */ /* 0x000e620008000800 */
[----:B------:R-:W-:Y:S02]  /*3ea0*/  PLOP3.LUT P2, PT, PT, PT, PT, 0x80, 0x8 ;  /* 0x000000000008781c */ /* 0x000fe40003f4f070 */
[----:B------:R-:W-:Y:S01]  /*3eb0*/  SHF.L.U32 R4, R9, 0x1f, RZ ;  /* 0x0000001f09047819 */ /* 0x000fe200000006ff */
[----:B------:R-:W-:Y:S02]  /*3ec0*/  ULEA UR10, UR22, UR8, 0x3 ;  /* 0x00000008160a7291 */ /* 0x000fe4000f8e18ff */
[----:B------:R-:W-:Y:S02]  /*3ed0*/  ULEA UR11, UR22, UR24, 0x7 ;  /* 0x00000018160b7291 */ /* 0x000fe4000f8e38ff */
[----:B-1----:R-:W-:-:S06]  /*3ee0*/  UISETP.GE.AND UP0, UPT, UR6, 0x1, UPT ;  /* 0x000000010600788c */ /* 0x002fcc000bf06270 */
[----:B------:R-:W-:-:S05]  /*3ef0*/  PLOP3.LUT P0, PT, PT, PT, UP0, 0x80, 0x8 ;  /* 0x000000000008781c */ /* 0x000fca0003f0f008 */
[----:B------:R-:W-:-:S08]  /*3f00*/  @UP0 ULEA UR6, UR21, UR8, 0x3 ;  /* 0x0000000815060291 */ /* 0x000fd0000f8e18ff */
[----:B------:R-:W-:-:S04]  /*3f10*/  @P0 SHF.L.U32 R0, R2, 0x1f, RZ ;  /* 0x0000001f02000819 */ /* 0x000fc800000006ff */
[----:B------:R1:W2:Y:S01]  /*3f20*/  @P0 SYNCS.PHASECHK.TRANS64.TRYWAIT P2, [UR6], R0 ;  /* 0x00000000ff0005a7 */ /* 0x0002a20008041106 */
[----:B------:R-:W3:Y:S02]  /*3f30*/  SYNCS.PHASECHK.TRANS64.TRYWAIT P0, [UR10+0x190], R4 ;  /* 0x00019004ff0075a7 */ /* 0x000ee4000800110a */
[----:B-123--:R-:W-:Y:S05]  /*3f40*/  @!P0 BRA `(.L_x_82) ;  /* 0x0000006c00048947 */ /* 0x00efea0003800000 */
.L_x_200:
[----:B------:R-:W-:Y:S01]  /*3f50*/  UMOV UR19, UR20 ;  /* 0x0000001400137c82 */ /* 0x000fe20008000000 */
[----:B------:R-:W-:Y:S05]  /*3f60*/  BRA.U !UP0, `(.L_x_83) ;  /* 0x0000000108987547 */ /* 0x000fea000b800000 */
[----:B------:R-:W-:Y:S02]  /*3f70*/  UIADD3 UR19, UPT, UPT, UR23, UR20, URZ ;  /* 0x0000001417137290 */ /* 0x000fe4000fffe0ff */
[----:B------:R-:W-:Y:S01]  /*3f80*/  UPLOP3.LUT UP3, UPT, UPT, UPT, UPT, 0x40, 0x4 ;  /* 0x000000000004789c */ /* 0x000fe20003f6e870 */
[----:B------:R-:W-:Y:S01]  /*3f90*/  UMOV UR18, UR7 ;  /* 0x0000000700127c82 */ /* 0x000fe20008000000 */
[----:B------:R-:W-:-:S09]  /*3fa0*/  UMOV UR17, UR21 ;  /* 0x0000001500117c82 */ /* 0x000fd20008000000 */
.L_x_86:
[----:B--2---:R-:W-:Y:S01]  /*3fb0*/  ULEA UR9, UR17, UR8, 0x3 ;  /* 0x0000000811097291 */ /* 0x004fe2000f8e18ff */
[----:B---3--:R-:W-:Y:S11]  /*3fc0*/  @P2 BRA `(.L_x_84) ;  /* 0x00000000000c2947 */ /* 0x008ff60003800000 */
[----:B-1----:R-:W-:Y:S04]  /*3fd0*/  SHF.L.U32 R4, R2, 0x1f, RZ ;  /* 0x0000001f02047819 */ /* 0x002fe800000006ff */
[----:B------:R-:W1:Y:S02]  /*3fe0*/  SYNCS.PHASECHK.TRANS64.TRYWAIT P0, [UR9], R4 ;  /* 0x00000004ff0075a7 */ /* 0x000e640008001109 */
[----:B-1----:R-:W-:Y:S05]  /*3ff0*/  @!P0 BRA `(.L_x_85) ;  /* 0x0000006800f08947 */ /* 0x002fea0003800000 */
.L_x_84:
[----:B------:R-:W-:Y:S01]  /*4000*/  UISETP.NE.AND UP0, UPT, UR18, 0x1, UPT ;  /* 0x000000011200788c */ /* 0x000fe2000bf05270 */
[----:B------:R-:W-:Y:S01]  /*4010*/  PLOP3.LUT P2, PT, PT, PT, PT, 0x80, 0x8 ;  /* 0x000000000008781c */ /* 0x000fe20003f4f070 */
[----:B------:R-:W-:Y:S02]  /*4020*/  UIADD3 UR21, UPT, UPT, UR17, 0x1, URZ ;  /* 0x0000000111157890 */ /* 0x000fe4000fffe0ff */
[----:B------:R-:W-:Y:S02]  /*4030*/  ULEA UR30, UR17, UR15, 0x9 ;  /* 0x0000000f111e7291 */ /* 0x000fe4000f8e48ff */
[----:B------:R-:W-:Y:S01]  /*4040*/  UISETP.NE.AND UP1, UPT, UR21, 0x10, UPT ;  /* 0x000000101500788c */ /* 0x000fe2000bf25270 */
[----:B------:R-:W-:Y:S01]  /*4050*/  PLOP3.LUT P0, PT, PT, PT, UP0, 0x80, 0x8 ;  /* 0x000000000008781c */ /* 0x000fe20003f0f008 */
[----:B------:R-:W-:Y:S02]  /*4060*/  ULEA UR32, UR17, UR14, 0x8 ;  /* 0x0000000e11207291 */ /* 0x000fe4000f8e40ff */
[----:B------:R-:W-:Y:S02]  /*4070*/  USEL UR16, URZ, 0x1, UP1 ;  /* 0x00000001ff107887 */ /* 0x000fe40008800000 */
[----:B------:R-:W-:Y:S02]  /*4080*/  USEL UR21, UR21, URZ, UP1 ;  /* 0x000000ff15157287 */ /* 0x000fe40008800000 */
[----:B------:R-:W-:Y:S02]  /*4090*/  UIADD3 UR36, UPT, UPT, UR30, 0x2, URZ ;  /* 0x000000021e247890 */ /* 0x000fe4000fffe0ff */
[----:B------:R-:W-:Y:S01]  /*40a0*/  @UP0 ULEA UR6, UR21, UR8, 0x3 ;  /* 0x0000000815060291 */ /* 0x000fe2000f8e18ff */
[----:B------:R-:W-:Y:S01]  /*40b0*/  LOP3.LUT R2, R2, UR16, RZ, 0x3c, !PT ;  /* 0x0000001002027c12 */ /* 0x000fe2000f8e3cff */
[----:B------:R-:W-:Y:S02]  /*40c0*/  UIADD3 UR34, UPT, UPT, UR32, 0x2, URZ ;  /* 0x0000000220227890 */ /* 0x000fe4000fffe0ff */
[----:B------:R-:W-:Y:S01]  /*40d0*/  UIADD3 UR9, UPT, UPT, UR9, 0x80, URZ ;  /* 0x0000008009097890 */ /* 0x000fe2000fffe0ff */
[----:B-1----:R-:W-:Y:S01]  /*40e0*/  @P0 SHF.L.U32 R0, R2, 0x1f, RZ ;  /* 0x0000001f02000819 */ /* 0x002fe200000006ff */
[----:B------:R-:W-:Y:S01]  /*40f0*/  UMOV UR31, 0x80004020 ;  /* 0x80004020001f7882 */ /* 0x000fe20000000000 */
[----:B------:R-:W-:Y:S01]  /*4100*/  UMOV UR33, 0x80004020 ;  /* 0x8000402000217882 */ /* 0x000fe20000000000 */
[----:B------:R-:W-:Y:S01]  /*4110*/  UMOV UR37, 0x80004020 ;  /* 0x8000402000257882 */ /* 0x000fe20000000000 */
[----:B------:R2:W3:Y:S01]  /*4120*/  @P0 SYNCS.PHASECHK.TRANS64.TRYWAIT P2, [UR6], R0 ;  /* 0x00000000ff0005a7 */ /* 0x0004e20008041106 */
[----:B------:R-:W-:Y:S01]  /*4130*/  UIADD3 UR20, UPT, UPT, UR20, 0x1, URZ ;  /* 0x0000000114147890 */ /* 0x000fe2000fffe0ff */
[----:B------:R2:W-:Y:S01]  /*4140*/  UTCQMMA.2CTA gdesc[UR32], gdesc[UR30], tmem[UR11], tmem[UR28], idesc[UR29], UP3 ;  /* 0x00ff1c1e200075ea */ /* 0x0005e20009a0030b */
[----:B------:R-:W-:Y:S02]  /*4150*/  UIADD3 UR18, UPT, UPT, UR18, -0x1, URZ ;  /* 0xffffffff12127890 */ /* 0x000fe4000fffe0ff */
[----:B------:R-:W-:Y:S02]  /*4160*/  UISETP.NE.AND UP0, UPT, UR20, UR19, UPT ;  /* 0x000000131400728c */ /* 0x000fe4000bf05270 */
[----:B------:R-:W-:Y:S01]  /*4170*/  UPLOP3.LUT UP3, UPT, UPT, UPT, UPT, 0x80, 0x8 ;  /* 0x000000000008789c */ /* 0x000fe20003f6f070 */
[----:B------:R-:W-:Y:S01]  /*4180*/  UMOV UR35, 0x80004020 ;  /* 0x8000402000237882 */ /* 0x000fe20000000000 */
[----:B------:R-:W-:Y:S01]  /*4190*/  UMOV UR17, UR21 ;  /* 0x0000001500117c82 */ /* 0x000fe20008000000 */
[----:B------:R2:W-:Y:S01]  /*41a0*/  UTCQMMA.2CTA gdesc[UR34], gdesc[UR36], tmem[UR11], tmem[UR26], idesc[UR27], UPT ;  /* 0x00ff1a24220075ea */ /* 0x0005e2000ba0030b */
[----:B------:R2:W-:Y:S03]  /*41b0*/  UTCBAR.2CTA.MULTICAST [UR9], URZ, UR13 ;  /* 0x000000ff090073e9 */ /* 0x0005e6000820080d */
[----:B------:R-:W-:Y:S05]  /*41c0*/  BRA.U UP0, `(.L_x_86) ;  /* 0xfffffffd00787547 */ /* 0x000fea000b83ffff */
.L_x_83:
[----:B------:R-:W-:Y:S01]  /*41d0*/  UIADD3 UR10, UPT, UPT, UR10, 0x170, URZ ;  /* 0x000001700a0a7890 */ /* 0x000fe2000fffe0ff */
[----:B------:R-:W-:-:S08]  /*41e0*/  UMOV UR20, UR19 ;  /* 0x0000001300147c82 */ /* 0x000fd00008000000 */
[----:B------:R4:W-:Y:S01]  /*41f0*/  UTCBAR.2CTA.MULTICAST [UR10], URZ, UR12 ;  /* 0x000000ff0a0073e9 */ /* 0x0009e2000820080c */
[----:B------:R-:W-:Y:S02]  /*4200*/  NOP ;  /* 0x0000000000007918 */ /* 0x000fe40000000000 */
.L_x_81:
[----:B------:R-:W-:Y:S01]  /*4210*/  UIADD3 UR22, UPT, UPT, UR22, 0x1, URZ ;  /* 0x0000000116167890 */ /* 0x000fe2000fffe0ff */
[----:B------:R-:W-:-:S03]  /*4220*/  ISETP.NE.AND P0, PT, R8, 0x2, PT ;  /* 0x000000020800780c */ /* 0x000fc60003f05270 */
[----:B------:R-:W-:Y:S01]  /*4230*/  UISETP.NE.AND UP0, UPT, UR22, 0x4, UPT ;  /* 0x000000041600788c */ /* 0x000fe2000bf05270 */
[----:B-12---:R-:W-:Y:S02]  /*4240*/  SEL R0, RZ, 0x1, P0 ;  /* 0x00000001ff007807 */ /* 0x006fe40000000000 */
[----:B------:R-:W-:Y:S01]  /*4250*/  SEL R8, R8, RZ, P0 ;  /* 0x000000ff08087207 */ /* 0x000fe20000000000 */
[----:B------:R-:W-:Y:S01]  /*4260*/  USEL UR6, URZ, 0x1, UP0 ;  /* 0x00000001ff067887 */ /* 0x000fe20008000000 */
[----:B------:R-:W-:Y:S01]  /*4270*/  LOP3.LUT R3, R3, R0, RZ, 0x3c, !PT ;  /* 0x0000000003037212 */ /* 0x000fe200078e3cff */
[----:B------:R-:W-:-:S04]  /*4280*/  USEL UR22, UR22, URZ, UP0 ;  /* 0x000000ff16167287 */ /* 0x000fc80008000000 */
[----:B------:R-:W-:Y:S01]  /*4290*/  LOP3.LUT R9, R9, UR6, RZ, 0x3c, !PT ;  /* 0x0000000609097c12 */ /* 0x000fe2000f8e3cff */
[----:B------:R-:W-:Y:S07]  /*42a0*/  @P1 BRA `(.L_x_87) ;  /* 0xfffffff800b01947 */ /* 0x000fee000383ffff */
[----:B------:R-:W1:Y:S01]  /*42b0*/  S2UR UR6, SR_CgaCtaId ;  /* 0x00000000000679c3 */ /* 0x000e620000008800 */
[----:B------:R-:W-:Y:S01]  /*42c0*/  ELECT P0, URZ, PT ;  /* 0x0000000000ff782f */ /* 0x000fe20003800000 */
[----:B------:R-:W-:Y:S01]  /*42d0*/  HFMA2 R0, -RZ, RZ, 0, 5.9604644775390625e-08 ;  /* 0x00000001ff007431 */ /* 0x000fe200000001ff */
[----:B------:R-:W-:-:S05]  /*42e0*/  UMOV UR7, 0x40 ;  /* 0x0000004000077882 */ /* 0x000fca0000000000 */
[----:B------:R-:W-:Y:S01]  /*42f0*/  UVIRTCOUNT.DEALLOC.SMPOOL 0x80 ;  /* 0x000000800000784c */ /* 0x000fe20000000000 */
[----:B------:R-:W-:Y:S02]  /*4300*/  UISETP.NE.AND UP0, UPT, UR5, URZ, UPT ;  /* 0x000000ff0500728c */ /* 0x000fe4000bf05270 */
[----:B-1----:R-:W-:-:S09]  /*4310*/  ULEA UR6, UR6, UR7, 0x18 ;  /* 0x0000000706067291 */ /* 0x002fd2000f8ec0ff */
[----:B------:R1:W-:Y:S01]  /*4320*/  @P0 STS.U8 [UR6+0x1c], R0 ;  /* 0x00001c00ff000988 */ /* 0x0003e20008000006 */
[----:B------:R-:W-:Y:S05]  /*4330*/  BRA.U UP0, `(.L_x_88) ;  /* 0x0000000100a07547 */ /* 0x000fea000b800000 */
[----:B------:R-:W-:Y:S01]  /*4340*/  UIADD3 UR5, UPT, UPT, UR8, 0x190, URZ ;  /* 0x0000019008057890 */ /* 0x000fe2000fffe0ff */
[----:B------:R-:W-:-:S03]  /*4350*/  SHF.L.U32 R2, R9, 0x1f, RZ ;  /* 0x0000001f09027819 */ /* 0x000fc600000006ff */
[----:B------:R-:W-:-:S09]  /*4360*/  ULEA UR7, UR22, UR5, 0x3 ;  /* 0x0000000516077291 */ /* 0x000fd2000f8e18ff */
[----:B------:R-:W2:Y:S02]  /*4370*/  SYNCS.PHASECHK.TRANS64.TRYWAIT P0, [UR7], R2 ;  /* 0x00000002ff0075a7 */ /* 0x000ea40008001107 */
[----:B--2---:R-:W-:Y:S05]  /*4380*/  @!P0 BRA `(.L_x_89) ;  /* 0x0000006800248947 */ /* 0x004fea0003800000 */
.L_x_203:
[----:B------:R-:W-:-:S04]  /*4390*/  UIADD3 UR9, UPT, UPT, UR22, 0x1, URZ ;  /* 0x0000000116097890 */ /* 0x000fc8000fffe0ff */
[----:B------:R-:W-:-:S04]  /*43a0*/  UISETP.NE.AND UP1, UPT, UR9, 0x4, UPT ;  /* 0x000000040900788c */ /* 0x000fc8000bf25270 */
[----:B----4-:R-:W-:Y:S02]  /*43b0*/  USEL UR10, URZ, 0x1, UP1 ;  /* 0x00000001ff0a7887 */ /* 0x010fe40008800000 */
[----:B------:R-:W-:-:S04]  /*43c0*/  USEL UR9, UR9, URZ, UP1 ;  /* 0x000000ff09097287 */ /* 0x000fc80008800000 */
[----:B------:R-:W-:Y:S01]  /*43d0*/  ULEA UR7, UR9, UR5, 0x3 ;  /* 0x0000000509077291 */ /* 0x000fe2000f8e18ff */
[----:B-1----:R-:W-:-:S04]  /*43e0*/  LOP3.LUT R2, R9, UR10, RZ, 0x3c, !PT ;  /* 0x0000000a09027c12 */ /* 0x002fc8000f8e3cff */
[----:B------:R-:W-:-:S04]  /*43f0*/  SHF.L.U32 R3, R2, 0x1f, RZ ;  /* 0x0000001f02037819 */ /* 0x000fc800000006ff */
[----:B------:R-:W1:Y:S02]  /*4400*/  SYNCS.PHASECHK.TRANS64.TRYWAIT P0, [UR7], R3 ;  /* 0x00000003ff0075a7 */ /* 0x000e640008001107 */
[----:B-1----:R-:W-:Y:S05]  /*4410*/  @!P0 BRA `(.L_x_90) ;  /* 0x0000006800188947 */ /* 0x002fea0003800000 */
.L_x_205:
        /* <DEDUP_REMOVED lines=9> */
.L_x_207:
[----:B------:R-:W-:-:S04]  /*44b0*/  UIADD3 UR9, UPT, UPT, UR9, 0x1, URZ ;  /* 0x0000000109097890 */ /* 0x000fc8000fffe0ff */
[----:B------:R-:W-:-:S04]  /*44c0*/  UISETP.NE.AND UP1, UPT, UR9, 0x4, UPT ;  /* 0x000000040900788c */ /* 0x000fc8000bf25270 */
[----:B------:R-:W-:Y:S02]  /*44d0*/  USEL UR7, URZ, 0x1, UP1 ;  /* 0x00000001ff077887 */ /* 0x000fe40008800000 */
[----:B------:R-:W-:-:S04]  /*44e0*/  USEL UR9, UR9, URZ, UP1 ;  /* 0x000000ff09097287 */ /* 0x000fc80008800000 */
[----:B------:R-:W-:Y:S01]  /*44f0*/  ULEA UR9, UR9, UR5, 0x3 ;  /* 0x0000000509097291 */ /* 0x000fe2000f8e18ff */
[----:B------:R-:W-:-:S04]  /*4500*/  LOP3.LUT R2, R2, UR7, RZ, 0x3c, !PT ;  /* 0x0000000702027c12 */ /* 0x000fc8000f8e3cff */
[----:B------:R-:W-:Y:S01]  /*4510*/  SHF.L.U32 R2, R2, 0x1f, RZ ;  /* 0x0000001f02027819 */ /* 0x000fe200000006ff */
[----:B-1----:R-:W-:-:S04]  /*4520*/  IMAD.U32 R0, RZ, RZ, UR9 ;  /* 0x00000009ff007e24 */ /* 0x002fc8000f8e00ff */
[----:B------:R1:W2:Y:S03]  /*4530*/  SYNCS.PHASECHK.TRANS64.TRYWAIT P0, [R0+URZ], R2 ;  /* 0x00000002000075a7 */ /* 0x0002a600080011ff */
[----:B--2---:R-:W-:Y:S05]  /*4540*/  @!P0 NANOSLEEP.SYNCS 0x989680 ;  /* 0x009896800000895d */ /* 0x004fea0003900000 */
[----:B------:R-:W2:Y:S02]  /*4550*/  @!P0 SYNCS.PHASECHK.TRANS64 P0, [R0+URZ], R2 ;  /* 0x00000002000085a7 */ /* 0x000ea400080010ff */
[----:B--2---:R-:W-:Y:S05]  /*4560*/  @P0 BRA `(.L_x_92) ;  /* 0x0000000000200947 */ /* 0x004fea0003800000 */
.L_x_93:
[----:B--2---:R2:W4:Y:S02]  /*4570*/  SYNCS.PHASECHK.TRANS64.TRYWAIT P0, [R0+URZ], R2 ;  /* 0x00000002000075a7 */ /* 0x00452400080011ff */
[----:B----4-:R-:W-:Y:S05]  /*4580*/  @!P0 NANOSLEEP.SYNCS 0x989680 ;  /* 0x009896800000895d */ /* 0x010fea0003900000 */
[----:B------:R-:W4:Y:S02]  /*4590*/  @!P0 SYNCS.PHASECHK.TRANS64 P0, [R0+URZ], R2 ;  /* 0x00000002000085a7 */ /* 0x000f2400080010ff */
[----:B----4-:R-:W-:Y:S05]  /*45a0*/  @!P0 BRA `(.L_x_93) ;  /* 0xfffffffc00f08947 */ /* 0x010fea000383ffff */
[----:B------:R-:W-:Y:S05]  /*45b0*/  BRA `(.L_x_92) ;  /* 0x00000000000c7947 */ /* 0x000fea0003800000 */
.L_x_88:
[----:B------:R-:W-:-:S04]  /*45c0*/  UIADD3 UR5, UPT, UPT, UR8, 0x1d0, URZ ;  /* 0x000001d008057890 */ /* 0x000fc8000fffe0ff */
[----:B------:R-:W-:-:S09]  /*45d0*/  UPRMT UR5, UR4, 0x654, UR5 ;  /* 0x0000065404057896 */ /* 0x000fd20008000005 */
[----:B------:R-:W-:Y:S03]  /*45e0*/  SYNCS.ARRIVE.TRANS64.RED.A1T0 RZ, [UR5], RZ ;  /* 0x000000ffffff79a7 */ /* 0x000fe60008100405 */
.L_x_92:
[----:B-12---:R-:W-:Y:S01]  /*45f0*/  SHF.L.U32 R2, RZ, 0x1f, RZ ;  /* 0x0000001fff027819 */ /* 0x006fe200000006ff */
[----:B------:R-:W-:Y:S01]  /*4600*/  UIADD3 UR5, UPT, UPT, UR8, 0x1d0, URZ ;  /* 0x000001d008057890 */ /* 0x000fe2000fffe0ff */
[----:B------:R-:W-:Y:S02]  /*4610*/  PLOP3.LUT P0, PT, PT, PT, UP0, 0x80, 0x8 ;  /* 0x000000000008781c */ /* 0x000fe40003f0f008 */
[----:B------:R-:W1:Y:S02]  /*4620*/  SYNCS.PHASECHK.TRANS64.TRYWAIT P1, [UR8+0x1d0], R2 ;  /* 0x0001d002ff0075a7 */ /* 0x000e640008021108 */
[----:B-1----:R-:W-:Y:S09]  /*4630*/  @!P1 BRA `(.L_x_94) ;  /* 0x0000006400c09947 */ /* 0x002ff20003800000 */
.L_x_209:
[----:B------:R-:W-:Y:S01]  /*4640*/  @!UP0 UPRMT UR5, UR4, 0x654, UR5 ;  /* 0x0000065404058896 */ /* 0x000fe20008000005 */
[----:B------:R-:W-:Y:S02]  /*4650*/  UMOV UR8, 0xffff ;  /* 0x0000ffff00087882 */ /* 0x000fe40000000000 */
[----:B------:R-:W-:-:S06]  /*4660*/  UMOV UR4, 0x1 ;  /* 0x0000000100047882 */ /* 0x000fcc0000000000 */
[----:B------:R-:W-:Y:S01]  /*4670*/  @!P0 SYNCS.ARRIVE.TRANS64.RED.A1T0 RZ, [UR5], RZ ;  /* 0x000000ffffff89a7 */ /* 0x000fe20008100405 */
[----:B------:R-:W-:Y:S01]  /*4680*/  NOP ;  /* 0x0000000000007918 */ /* 0x000fe20000000000 */
[----:B-1----:R-:W1:Y:S01]  /*4690*/  LDS R0, [UR6+0x14] ;  /* 0x00001406ff007984 */ /* 0x002e620008000800 */
[----:B------:R-:W-:-:S04]  /*46a0*/  ULOP3.LUT UR5, UR24, 0xffff, URZ, 0xc0, !UPT ;  /* 0x0000ffff18057892 */ /* 0x000fc8000f8ec0ff */
[----:B------:R-:W-:-:S04]  /*46b0*/  USHF.R.U32.HI UR5, URZ, 0x5, UR5 ;  /* 0x00000005ff057899 */ /* 0x000fc80008011605 */
[----:B------:R-:W-:Y:S02]  /*46c0*/  USHF.L.U32 UR8, UR8, UR5, URZ ;  /* 0x0000000508087299 */ /* 0x000fe400080006ff */
[----:B------:R-:W-:-:S04]  /*46d0*/  USHF.L.U32 UR4, UR4, UR5, URZ ;  /* 0x0000000504047299 */ /* 0x000fc800080006ff */
[----:B-1----:R-:W-:-:S04]  /*46e0*/  LOP3.LUT R0, R0, UR8, RZ, 0xc0, !PT ;  /* 0x0000000800007c12 */ /* 0x002fc8000f8ec0ff */
[----:B------:R-:W-:-:S13]  /*46f0*/  ISETP.NE.AND P0, PT, R0, UR8, PT ;  /* 0x0000000800007c0c */ /* 0x000fda000bf05270 */
[----:B------:R-:W-:Y:S05]  /*4700*/  @P0 BRA `(.L_x_95) ;  /* 0x0000000000580947 */ /* 0x000fea0003800000 */
[----:B------:R-:W1:Y:S02]  /*4710*/  LDS R0, [UR6+0x18] ;  /* 0x00001806ff007984 */ /* 0x000e640008000800 */
[----:B-1----:R-:W-:-:S04]  /*4720*/  LOP3.LUT R0, R0, UR4, RZ, 0xc0, !PT ;  /* 0x0000000400007c12 */ /* 0x002fc8000f8ec0ff */
[----:B------:R-:W-:-:S13]  /*4730*/  ISETP.NE.AND P0, PT, R0, UR4, PT ;  /* 0x0000000400007c0c */ /* 0x000fda000bf05270 */
[----:B------:R-:W-:Y:S05]  /*4740*/  @P0 BRA `(.L_x_96) ;  /* 0x00000000003c0947 */ /* 0x000fea0003800000 */
[----:B------:R-:W1:Y:S01]  /*4750*/  S2R R2, SR_LANEID ;  /* 0x0000000000027919 */ /* 0x000e620000000000 */
[----:B------:R-:W-:Y:S01]  /*4760*/  ULOP3.LUT UR8, URZ, UR8, URZ, 0x33, !UPT ;  /* 0x00000008ff087292 */ /* 0x000fe2000f8e33ff */
[----:B------:R-:W-:Y:S02]  /*4770*/  VOTEU.ANY UR7, UPT, PT ;  /* 0x0000000000077886 */ /* 0x000fe400038e0100 */
[----:B------:R-:W-:-:S03]  /*4780*/  UFLO.U32 UR7, UR7 ;  /* 0x00000007000772bd */ /* 0x000fc600080e0000 */
[----:B------:R-:W-:-:S04]  /*4790*/  IMAD.U32 R0, RZ, RZ, UR8 ;  /* 0x00000008ff007e24 */ /* 0x000fc8000f8e00ff */
[----:B------:R2:W3:Y:S02]  /*47a0*/  REDUX UR5, R0 ;  /* 0x00000000000573c4 */ /* 0x0004e40000000000 */
[----:B------:R1:W-:Y:S02]  /*47b0*/  UTCATOMSWS.AND URZ, UR8 ;  /* 0x0000000800ff79e3 */ /* 0x0003e40008000000 */
[----:B-1----:R-:W-:Y:S02]  /*47c0*/  ISETP.EQ.U32.AND P0, PT, R2, UR7, PT ;  /* 0x0000000702007c0c */ /* 0x002fe4000bf02070 */
[----:B--2---:R-:W-:Y:S02]  /*47d0*/  LOP3.LUT R0, RZ, UR4, RZ, 0x33, !PT ;  /* 0x00000004ff007c12 */ /* 0x004fe4000f8e33ff */
[----:B---3--:R-:W-:Y:S02]  /*47e0*/  MOV R2, UR5 ;  /* 0x0000000500027c02 */ /* 0x008fe40008000f00 */
[----:B------:R-:W1:Y:S07]  /*47f0*/  REDUX UR4, R0 ;  /* 0x00000000000473c4 */ /* 0x000e6e0000000000 */
[----:B------:R2:W-:Y:S01]  /*4800*/  @P0 ATOMS.AND RZ, [UR6+0x14], R2 ;  /* 0x00001402ffff098c */ /* 0x0005e2000a800006 */
[----:B-1----:R-:W-:-:S05]  /*4810*/  IMAD.U32 R0, RZ, RZ, UR4 ;  /* 0x00000004ff007e24 */ /* 0x002fca000f8e00ff */
[----:B------:R2:W-:Y:S01]  /*4820*/  @P0 ATOMS.AND RZ, [UR6+0x18], R0 ;  /* 0x00001800ffff098c */ /* 0x0005e2000a800006 */
[----:B------:R-:W-:Y:S05]  /*4830*/  BRA `(.L_x_97) ;  /* 0x0000000000147947 */ /* 0x000fea0003800000 */
.L_x_96:
[----:B------:R-:W-:Y:S02]  /*4840*/  MOV R2, 0x4860 ;  /* 0x0000486000027802 */ /* 0x000fe40000000f00 */
[----:B---345:R-:W-:Y:S05]  /*4850*/  CALL.REL.NOINC `($__internal_0_$__cuda_sm10x_tcgen05_guardrail_trap_col_being_dealloced_not_returned_by_alloc) ;  /* 0x00000068009c7944 */ /* 0x038fea0003c00000 */
[----:B------:R-:W-:Y:S05]  /*4860*/  BRA `(.L_x_97) ;  /* 0x0000000000087947 */ /* 0x000fea0003800000 */
.L_x_95:
[----:B------:R-:W-:Y:S02]  /*4870*/  MOV R2, 0x4890 ;  /* 0x0000489000027802 */ /* 0x000fe40000000f00 */
[----:B---345:R-:W-:Y:S05]  /*4880*/  CALL.REL.NOINC `($__internal_2_$__cuda_sm10x_tcgen05_guardrail_trap_unallocated_columns_being_dealloced) ;  /* 0x0000006800a87944 */ /* 0x038fea0003c00000 */
.L_x_97:
[----:B------:R-:W-:Y:S01]  /*4890*/  NOP ;  /* 0x0000000000007918 */ /* 0x000fe20000000000 */
[----:B----4-:R-:W-:Y:S05]  /*48a0*/  EXIT ;  /* 0x000000000000794d */ /* 0x010fea0003800000 */
.L_x_68:
[----:B------:R-:W-:-:S09]  /*48b0*/  UISETP.NE.OR UP5, UPT, UR10, 0x3, !UP5 ;  /* 0x000000030a00788c */ /* 0x000fd2000efa5670 */
[----:B------:R-:W-:Y:S05]  /*48c0*/  BRA.U UP5, `(.L_x_98) ;  /* 0x0000001105747547 */ /* 0x000fea000b800000 */
[----:B------:R-:W1:Y:S01]  /*48d0*/  LDC R0, c[0x0][0xb30] ;  /* 0x0002cc00ff007b82 */ /* 0x000e620000000800 */
[----:B------:R-:W2:Y:S01]  /*48e0*/  LDCU.64 UR8, c[0x0][0x888] ;  /* 0x00011100ff0877ac */ /* 0x000ea20008000a00 */
[----:B------:R-:W-:Y:S02]  /*48f0*/  HFMA2 R27, -RZ, RZ, 0, 0 ;  /* 0x00000000ff1b7431 */ /* 0x000fe400000001ff */
[----:B------:R-:W-:Y:S01]  /*4900*/  IMAD.MOV.U32 R29, RZ, RZ, 0x1 ;  /* 0x00000001ff1d7424 */ /* 0x000fe200078e00ff */
[----:B------:R-:W-:Y:S01]  /*4910*/  MOV R25, 0x1000 ;  /* 0x0000100000197802 */ /* 0x000fe20000000f00 */
[----:B------:R-:W3:Y:S01]  /*4920*/  LDCU.64 UR4, c[0x0][0x890] ;  /* 0x00011200ff0477ac */ /* 0x000ee20008000a00 */
[----:B------:R-:W-:Y:S01]  /*4930*/  IMAD.MOV.U32 R28, RZ, RZ, RZ ;  /* 0x000000ffff1c7224 */ /* 0x000fe200078e00ff */
[----:B------:R-:W4:Y:S01]  /*4940*/  LDC R24, c[0x0][0x370] ;  /* 0x0000dc00ff187b82 */ /* 0x000f220000000800 */
[----:B------:R-:W-:Y:S01]  /*4950*/  UMOV UR7, 0x400 ;  /* 0x0000040000077882 */ /* 0x000fe20000000000 */
[----:B------:R-:W-:-:S02]  /*4960*/  UPLOP3.LUT UP1, UPT, UPT, UPT, UPT, 0x40, 0x4 ;  /* 0x000000000004789c */ /* 0x000fc40003f2e870 */
[----:B------:R-:W-:-:S04]  /*4970*/  ULEA UR7, UR37, UR7, 0x18 ;  /* 0x0000000725077291 */ /* 0x000fc8000f8ec0ff */
[----:B------:R-:W4:Y:S01]  /*4980*/  LDC R3, c[0x0][0xb0c] ;  /* 0x0002c300ff037b82 */ /* 0x000f220000000800 */
[----:B------:R-:W-:Y:S02]  /*4990*/  UIADD3 UR13, UPT, UPT, UR7, 0x118, URZ ;  /* 0x00000118070d7890 */ /* 0x000fe4000fffe0ff */
[----:B--2---:R-:W-:Y:S02]  /*49a0*/  UISETP.NE.U32.AND UP3, UPT, UR8, URZ, UPT ;  /* 0x000000ff0800728c */ /* 0x004fe4000bf65070 */
[----:B------:R-:W-:Y:S02]  /*49b0*/  UIADD3 UR41, UPT, UPT, UR7, 0x100, URZ ;  /* 0x0000010007297890 */ /* 0x000fe4000fffe0ff */
[----:B---3--:R-:W-:Y:S01]  /*49c0*/  UISETP.NE.U32.AND UP4, UPT, UR4, URZ, UPT ;  /* 0x000000ff0400728c */ /* 0x008fe2000bf85070 */
[----:B------:R-:W2:Y:S01]  /*49d0*/  LDC R18, c[0x0][0xb20] ;  /* 0x0002c800ff127b82 */ /* 0x000ea20000000800 */
[----:B-1----:R-:W-:Y:S01]  /*49e0*/  ISETP.NE.AND P1, PT, R0, 0x1, PT ;  /* 0x000000010000780c */ /* 0x002fe20003f25270 */
[----:B------:R-:W-:-:S02]  /*49f0*/  UISETP.NE.AND.EX UP3, UPT, UR9, URZ, UPT, UP3 ;  /* 0x000000ff0900728c */ /* 0x000fc4000bf65330 */
[----:B------:R-:W-:Y:S02]  /*4a00*/  UIADD3 UR33, UPT, UPT, UR7, 0x108, URZ ;  /* 0x0000010807217890 */ /* 0x000fe4000fffe0ff */
[----:B------:R-:W-:Y:S02]  /*4a10*/  UIADD3 UR25, UPT, UPT, UR7, 0x110, URZ ;  /* 0x0000011007197890 */ /* 0x000fe4000fffe0ff */
[----:B------:R-:W1:Y:S01]  /*4a20*/  LDC.64 R30, c[0x0][0x348] ;  /* 0x0000d200ff1e7b82 */ /* 0x000e620000000a00 */
[----:B------:R-:W-:Y:S02]  /*4a30*/  UPRMT UR13, UR37, 0x654, UR13 ;  /* 0x00000654250d7896 */ /* 0x000fe4000800000d */
[----:B------:R-:W-:-:S05]  /*4a40*/  UISETP.NE.AND.EX UP4, UPT, UR5, URZ, UPT, UP4 ;  /* 0x000000ff0500728c */ /* 0x000fca000bf85340 */
[----:B------:R-:W3:Y:S08]  /*4a50*/  LDC.64 R16, c[0x0][0xb10] ;  /* 0x0002c400ff107b82 */ /* 0x000ef00000000a00 */
[----:B------:R-:W1:Y:S08]  /*4a60*/  LDC.64 R6, c[0x0][0xb18] ;  /* 0x0002c600ff067b82 */ /* 0x000e700000000a00 */
[----:B------:R-:W1:Y:S08]  /*4a70*/  LDC.64 R4, c[0x0][0xb28] ;  /* 0x0002ca00ff047b82 */ /* 0x000e700000000a00 */
[----:B--2-4-:R-:W1:Y:S02]  /*4a80*/  LDC R19, c[0x0][0x374] ;  /* 0x0000dd00ff137b82 */ /* 0x014e640000000800 */
.L_x_109:
[C---:B------:R-:W-:Y:S02]  /*4a90*/  LEA R0, R28.reuse, UR7, 0x3 ;  /* 0x000000071c007c11 */ /* 0x040fe4000f8e18ff */
[----:B------:R-:W-:Y:S02]  /*4aa0*/  SHF.L.U32 R2, R27, 0x1f, RZ ;  /* 0x0000001f1b027819 */ /* 0x000fe400000006ff */
[----:B------:R-:W-:Y:S02]  /*4ab0*/  LEA R20, R28, UR7, 0x4 ;  /* 0x000000071c147c11 */ /* 0x000fe4000f8e20ff */
[----:B--2---:R-:W2:Y:S02]  /*4ac0*/  SYNCS.PHASECHK.TRANS64.TRYWAIT P0, [R0+URZ+0x150], R2 ;  /* 0x00015002000075a7 */ /* 0x004ea400080011ff */
[----:B--2---:R-:W-:Y:S05]  /*4ad0*/  @!P0 BRA `(.L_x_99) ;  /* 0x0000006000b08947 */ /* 0x004fea0003800000 */
.L_x_210:
[----:B------:R-:W-:Y:S01]  /*4ae0*/  ISETP.GE.AND P0, PT, R40, 0x1, PT ;  /* 0x000000012800780c */ /* 0x000fe20003f06270 */
[----:B------:R-:W4:Y:S01]  /*4af0*/  LDS.128 R20, [R20+0x1e0] ;  /* 0x0001e00014147984 */ /* 0x000f220000000c00 */
[----:B--2---:R-:W-:Y:S01]  /*4b00*/  VIADD R0, R0, 0x160 ;  /* 0x0000016000007836 */ /* 0x004fe20000000000 */
[----:B------:R-:W-:Y:S01]  /*4b10*/  @!PT LDS RZ, [RZ] ;  /* 0x00000000fffff984 */ /* 0x000fe20000000800 */
[----:B------:R-:W-:Y:S01]  /*4b20*/  @!PT LDS RZ, [RZ] ;  /* 0x00000000fffff984 */ /* 0x000fe20000000800 */
[----:B------:R-:W-:Y:S01]  /*4b30*/  @!PT LDS RZ, [RZ] ;  /* 0x00000000fffff984 */ /* 0x000fe20000000800 */
[----:B------:R-:W-:Y:S01]  /*4b40*/  @!PT LDS RZ, [RZ] ;  /* 0x00000000fffff984 */ /* 0x000fe20000000800 */
[----:B------:R2:W-:Y:S06]  /*4b50*/  MEMBAR.ALL.CTA ;  /* 0x0000000000007992 */ /* 0x0005ec0000008000 */
[----:B--2---:R-:W2:Y:S01]  /*4b60*/  FENCE.VIEW.ASYNC.S ;  /* 0x00000000000073c6 */ /* 0x004ea20000000000 */
[----:B------:R-:W-:Y:S04]  /*4b70*/  PRMT R0, RZ, 0x654, R0 ;  /* 0x00000654ff007816 */ /* 0x000fe80000000000 */
[----:B--2---:R2:W-:Y:S01]  /*4b80*/  SYNCS.ARRIVE.TRANS64.RED.A1T0 RZ, [R0+URZ], RZ ;  /* 0x000000ff00ff79a7 */ /* 0x0045e200081004ff */
[----:B----4-:R-:W-:Y:S11]  /*4b90*/  LOP3.LUT P3, RZ, R22, 0x1, RZ, 0xc0, !PT ;  /* 0x0000000116ff7812 */ /* 0x010ff6000786c0ff */
[----:B------:R-:W-:Y:S02]  /*4ba0*/  @!UPT UIADD3 URZ, UPT, UPT, URZ, URZ, URZ ;  /* 0x000000fffffff290 */ /* 0x000fe4000fffe0ff */
[----:B------:R-:W-:Y:S02]  /*4bb0*/  @P3 MOV R11, R20 ;  /* 0x00000014000b3202 */ /* 0x000fe40000000f00 */
[----:B------:R-:W-:Y:S01]  /*4bc0*/  @P3 LOP3.LUT R10, R21, 0xffff, RZ, 0xc0, !PT ;  /* 0x0000ffff150a3812 */ /* 0x000fe200078ec0ff */
[----:B--2---:R-:W-:Y:S06]  /*4bd0*/  @!P0 BRA `(.L_x_100) ;  /* 0x0000000000a48947 */ /* 0x004fec0003800000 */
[-C--:B-1----:R-:W-:Y:S01]  /*4be0*/  IMAD.HI.U32 R0, R19, R7.reuse, RZ ;  /* 0x0000000713007227 */ /* 0x082fe200078e00ff */
[----:B------:R-:W-:Y:S02]  /*4bf0*/  ISETP.NE.AND P0, PT, R6, 0x1, PT ;  /* 0x000000010600780c */ /* 0x000fe40003f05270 */
[----:B------:R-:W-:Y:S01]  /*4c00*/  ISETP.NE.AND P2, PT, R40, 0x1, PT ;  /* 0x000000012800780c */ /* 0x000fe20003f45270 */
[----:B---3--:R-:W-:Y:S01]  /*4c10*/  IMAD.HI.U32 R9, R24, R16, RZ ;  /* 0x0000001018097227 */ /* 0x008fe200078e00ff */
[----:B------:R-:W-:Y:S02]  /*4c20*/  SHF.R.U32.HI R0, RZ, R18, R0 ;  /* 0x00000012ff007219 */ /* 0x000fe40000011600 */
[----:B------:R-:W-:Y:S01]  /*4c30*/  ISETP.NE.AND P4, PT, R3, 0x1, PT ;  /* 0x000000010300780c */ /* 0x000fe20003f85270 */
[----:B------:R-:W-:Y:S01]  /*4c40*/  IMAD.HI.U32 R13, R10, R7, RZ ;  /* 0x000000070a0d7227 */ /* 0x000fe200078e00ff */
[----:B------:R-:W-:Y:S02]  /*4c50*/  SHF.R.U32.HI R9, RZ, R17, R9 ;  /* 0x00000011ff097219 */ /* 0x000fe40000011609 */
[----:B------:R-:W-:Y:S01]  /*4c60*/  SEL R0, R19, R0, !P0 ;  /* 0x0000000013007207 */ /* 0x000fe20004000000 */
[----:B------:R-:W-:Y:S01]  /*4c70*/  IMAD.HI.U32 R12, R11, R16, RZ ;  /* 0x000000100b0c7227 */ /* 0x000fe200078e00ff */
[----:B------:R-:W-:Y:S03]  /*4c80*/  SEL R9, R24, R9, !P4 ;  /* 0x0000000918097207 */ /* 0x000fe60006000000 */
[-C--:B------:R-:W-:Y:S01]  /*4c90*/  IMAD.HI.U32 R8, R0, R4.reuse, RZ ;  /* 0x0000000400087227 */ /* 0x080fe200078e00ff */
[----:B------:R-:W-:Y:S03]  /*4ca0*/  SHF.R.U32.HI R12, RZ, R17, R12 ;  /* 0x00000011ff0c7219 */ /* 0x000fe6000001160c */
[----:B------:R-:W-:Y:S01]  /*4cb0*/  IMAD.HI.U32 R2, R9, R4, RZ ;  /* 0x0000000409027227 */ /* 0x000fe200078e00ff */
[-C--:B------:R-:W-:Y:S02]  /*4cc0*/  @P2 SHF.R.U32.HI R0, RZ, R5.reuse, R8 ;  /* 0x00000005ff002219 */ /* 0x080fe40000011608 */
[----:B------:R-:W-:Y:S02]  /*4cd0*/  SHF.R.U32.HI R8, RZ, R18, R13 ;  /* 0x00000012ff087219 */ /* 0x000fe4000001160d */
[----:B------:R-:W-:Y:S01]  /*4ce0*/  @P2 SHF.R.U32.HI R9, RZ, R5, R2 ;  /* 0x00000005ff092219 */ /* 0x000fe20000011602 */
[----:B------:R-:W-:Y:S01]  /*4cf0*/  IMAD R0, R40, R0, RZ ;  /* 0x0000000028007224 */ /* 0x000fe200078e02ff */
[----:B------:R-:W-:Y:S02]  /*4d00*/  SEL R8, R10, R8, !P0 ;  /* 0x000000080a087207 */ /* 0x000fe40004000000 */
[----:B------:R-:W-:Y:S01]  /*4d10*/  SEL R2, R11, R12, !P4 ;  /* 0x0000000c0b027207 */ /* 0x000fe20006000000 */
[----:B------:R-:W-:Y:S01]  /*4d20*/  IMAD R12, R40, R9, RZ ;  /* 0x00000009280c7224 */ /* 0x000fe200078e02ff */
[C---:B------:R-:W-:Y:S01]  /*4d30*/  ISETP.GE.AND P0, PT, R8.reuse, R0, PT ;  /* 0x000000000800720c */ /* 0x040fe20003f06270 */
[----:B------:R-:W-:Y:S03]  /*4d40*/  IMAD.HI.U32 R0, R8, R4, RZ ;  /* 0x0000000408007227 */ /* 0x000fe600078e00ff */
[----:B------:R-:W-:Y:S02]  /*4d50*/  ISETP.GE.OR P0, PT, R2, R12, P0 ;  /* 0x0000000c0200720c */ /* 0x000fe40000706670 */
[-C--:B------:R-:W-:Y:S04]  /*4d60*/  SHF.R.U32.HI R0, RZ, R5.reuse, R0 ;  /* 0x00000005ff007219 */ /* 0x080fe80000011600 */
[----:B------:R-:W-:Y:S05]  /*4d70*/  SEL R13, R8, R0, !P2 ;  /* 0x00000000080d7207 */ /* 0x000fea0005000000 */
[----:B------:R-:W-:Y:S02]  /*4d80*/  IMAD.MOV R12, RZ, RZ, -R13 ;  /* 0x000000ffff0c7224 */ /* 0x000fe400078e0a0d */
[----:B------:R-:W-:Y:S04]  /*4d90*/  @!P0 IMAD.HI.U32 R0, R2, R4, RZ ;  /* 0x0000000402008227 */ /* 0x000fe800078e00ff */
[----:B------:R-:W-:Y:S01]  /*4da0*/  IMAD R12, R40, R12, R8 ;  /* 0x0000000c280c7224 */ /* 0x000fe200078e0208 */
[----:B------:R-:W-:Y:S04]  /*4db0*/  @!P0 SHF.R.U32.HI R0, RZ, R5, R0 ;  /* 0x00000005ff008219 */ /* 0x000fe80000011600 */
[----:B------:R-:W-:Y:S04]  /*4dc0*/  @!P0 SEL R0, R2, R0, !P2 ;  /* 0x0000000002008207 */ /* 0x000fe80005000000 */
[----:B------:R-:W-:Y:S01]  /*4dd0*/  @!P0 IADD3 R13, PT, PT, R13, -R0, RZ ;  /* 0x800000000d0d8210 */ /* 0x000fe20007ffe0ff */
[----:B------:R-:W-:Y:S01]  /*4de0*/  @!P0 IMAD R0, R9, R12, R0 ;  /* 0x0000000c09008224 */ /* 0x000fe200078e0200 */
[----:B------:R-:W-:Y:S01]  /*4df0*/  IADD3 R9, PT, PT, -R8, RZ, RZ ;  /* 0x000000ff08097210 */ /* 0x000fe20007ffe1ff */
[--C-:B------:R-:W-:Y:S02]  /*4e00*/  IMAD.MOV R12, RZ, RZ, -R2.reuse ;  /* 0x000000ffff0c7224 */ /* 0x100fe400078e0a02 */
[----:B------:R-:W-:Y:S02]  /*4e10*/  @!P0 IMAD R8, R13, R40, R2 ;  /* 0x000000280d088224 */ /* 0x000fe400078e0202 */
[----:B------:R-:W-:Y:S02]  /*4e20*/  @!P0 IMAD.MOV.U32 R2, RZ, RZ, R0 ;  /* 0x000000ffff028224 */ /* 0x000fe400078e0000 */
[----:B------:R-:W-:Y:S02]  /*4e30*/  IMAD R11, R3, R12, R11 ;  /* 0x0000000c030b7224 */ /* 0x000fe400078e020b */
[----:B------:R-:W-:Y:S02]  /*4e40*/  IMAD R10, R6, R9, R10 ;  /* 0x00000009060a7224 */ /* 0x000fe400078e020a */
[----:B------:R-:W-:Y:S02]  /*4e50*/  IMAD R11, R2, R3, R11 ;  /* 0x00000003020b7224 */ /* 0x000fe400078e020b */
[----:B------:R-:W-:Y:S02]  /*4e60*/  IMAD R10, R8, R6, R10 ;  /* 0x00000006080a7224 */ /* 0x000fe400078e020a */
.L_x_100:
[----:B------:R-:W-:Y:S05]  /*4e70*/  BRA.U UP1, `(.L_x_101) ;  /* 0x0000000101107547 */ /* 0x000fea000b800000 */
[----:B------:R-:W-:Y:S04]  /*4e80*/  MOV R2, UR6 ;  /* 0x0000000600027c02 */ /* 0x000fe80008000f00 */
[----:B------:R-:W-:Y:S04]  /*4e90*/  SHF.L.U32 R2, R2, 0x1f, RZ ;  /* 0x0000001f02027819 */ /* 0x000fe800000006ff */
[----:B------:R-:W2:Y:S02]  /*4ea0*/  SYNCS.PHASECHK.TRANS64.TRYWAIT P0, [UR7+0x148], R2 ;  /* 0x00014802ff0075a7 */ /* 0x000ea40008001107 */
[----:B--2---:R-:W-:Y:S05]  /*4eb0*/  @!P0 BRA `(.L_x_102) ;  /* 0x0000005c00cc8947 */ /* 0x004fea0003800000 */
.L_x_101:
[----:B------:R-:W-:Y:S02]  /*4ec0*/  R2UR UR42, R15 ;  /* 0x000000000f2a72ca */ /* 0x000fe400000e0000 */
[----:B------:R-:W-:Y:S02]  /*4ed0*/  R2UR UR43, R14 ;  /* 0x000000000e2b72ca */ /* 0x000fe400000e0000 */
[----:B------:R-:W-:Y:S02]  /*4ee0*/  ISETP.NE.U32.AND P2, PT, RZ, UR4, PT ;  /* 0x00000004ff007c0c */ /* 0x000fe4000bf45070 */
[----:B------:R-:W-:Y:S02]  /*4ef0*/  SHF.L.U32 R14, R29, 0x1f, RZ ;  /* 0x0000001f1d0e7819 */ /* 0x000fe400000006ff */
[----:B------:R-:W-:Y:S05]  /*4f00*/  ISETP.NE.AND.EX P2, PT, RZ, UR5, PT, P2 ;  /* 0x00000005ff007c0c */ /* 0x000fea000bf45320 */
[----:B------:R-:W-:Y:S02]  /*4f10*/  USHF.L.U32 UR42, UR42, 0x8, URZ ;  /* 0x000000082a2a7899 */ /* 0x000fe400080006ff */
[----:B------:R-:W-:Y:S01]  /*4f20*/  USHF.L.U32 UR43, UR43, 0x6, URZ ;  /* 0x000000062b2b7899 */ /* 0x000fe200080006ff */
[----:B------:R-:W-:Y:S11]  /*4f30*/  BRA.U !UP4, `(.L_x_103) ;  /* 0x000000010c347547 */ /* 0x000ff6000b800000 */
[----:B------:R-:W-:Y:S01]  /*4f40*/  UPLOP3.LUT UP0, UPT, UPT, UPT, UP3, 0x80, 0x8 ;  /* 0x000000000008789c */ /* 0x000fe20003f0f030 */
[----:B--2---:R-:W-:Y:S02]  /*4f50*/  HFMA2 R0, -RZ, RZ, 0, 5.9604644775390625e-08 ;  /* 0x00000001ff007431 */ /* 0x004fe400000001ff */
[----:B------:R-:W-:Y:S03]  /*4f60*/  IMAD.MOV.U32 R96, RZ, RZ, 0x1 ;  /* 0x00000001ff607424 */ /* 0x000fe600078e00ff */
[----:B------:R-:W-:Y:S05]  /*4f70*/  PLOP3.LUT P0, PT, PT, PT, UP0, 0x80, 0x8 ;  /* 0x000000000008781c */ /* 0x000fea0003f0f008 */
[----:B------:R-:W2:Y:S01]  /*4f80*/  @UP0 LDCU.64 UR10, c[0x0][0x888] ;  /* 0x00011100ff0a07ac */ /* 0x000ea20008000a00 */
[----:B------:R-:W-:Y:S07]  /*4f90*/  @UP0 UIMAD UR8, UR36, UR4, URZ ;  /* 0x00000004240802a4 */ /* 0x000fee000f8e02ff */
[----:B------:R-:W-:Y:S01]  /*4fa0*/  @!P0 PRMT R96, R0, 0x7610, R96 ;  /* 0x0000761000608816 */ /* 0x000fe20000000060 */
[----:B--2---:R-:W-:Y:S03]  /*4fb0*/  @UP0 UIMAD.WIDE UR10, UR8, 0x4, UR10 ;  /* 0x00000004080a08a5 */ /* 0x004fe6000f8e020a */
[----:B------:R-:W2:Y:S03]  /*4fc0*/  @!UP0 LDCU UR8, c[0x0][0x880] ;  /* 0x00011000ff0887ac */ /* 0x000ea60008000800 */
[----:B------:R-:W-:Y:S01]  /*4fd0*/  IMAD.U32 R8, RZ, RZ, UR10 ;  /* 0x0000000aff087e24 */ /* 0x000fe2000f8e00ff */
[----:B------:R-:W-:Y:S05]  /*4fe0*/  MOV R9, UR11 ;  /* 0x0000000b00097c02 */ /* 0x000fea0008000f00 */
[----:B-----5:R4:W5:Y:S02]  /*4ff0*/  @P0 LDG.E R49, desc[UR46][R8.64] ;  /* 0x0000002e08310981 */ /* 0x020964000c1e1900 */
[----:B--2-4-:R-:W-:Y:S07]  /*5000*/  @!P0 IMAD.U32 R49, RZ, RZ, UR8 ;  /* 0x00000008ff318e24 */ /* 0x014fee000f8e00ff */
.L_x_103:
[----:B-----5:R-:W-:Y:S01]  /*5010*/  @!P2 FSETP.EQ.AND P0, PT, R49, RZ, PT ;  /* 0x000000ff3100a20b */ /* 0x020fe20003f02000 */
[----:B------:R-:W-:Y:S01]  /*5020*/  @!UPT UIADD3 URZ, UPT, UPT, URZ, URZ, URZ ;  /* 0x000000fffffff290 */ /* 0x000fe2000fffe0ff */
[----:B------:R-:W-:Y:S11]  /*5030*/  @!P2 BRA `(.L_x_104) ;  /* 0x000000000014a947 */ /* 0x000ff60003800000 */
[----:B------:R-:W-:Y:S02]  /*5040*/  LOP3.LUT P2, RZ, R96, 0xff, RZ, 0xc0, !PT ;  /* 0x000000ff60ff7812 */ /* 0x000fe4000784c0ff */
[----:B------:R-:W-:Y:S04]  /*5050*/  PLOP3.LUT P0, PT, PT, PT, UP0, 0x80, 0x8 ;  /* 0x000000000008781c */ /* 0x000fe80003f0f008 */
[----:B------:R-:W-:Y:S07]  /*5060*/  PLOP3.LUT P0, PT, P0, PT, PT, 0x8, 0x80 ;  /* 0x000000000080781c */ /* 0x000fee000070e170 */
[----:B------:R-:W-:Y:S11]  /*5070*/  @P2 FSETP.EQ.AND P0, PT, R49, RZ, PT ;  /* 0x000000ff3100220b */ /* 0x000ff60003f02000 */
[----:B------:R-:W-:Y:S02]  /*5080*/  @!UPT UIADD3 URZ, UPT, UPT, URZ, URZ, URZ ;  /* 0x000000fffffff290 */ /* 0x000fe4000fffe0ff */
.L_x_104:
[----:B------:R-:W4:Y:S01]  /*5090*/  SYNCS.PHASECHK.TRANS64.TRYWAIT P2, [UR7+0x120], R14 ;  /* 0x0001200eff0075a7 */ /* 0x000f220008041107 */
[----:B------:R-:W-:Y:S04]  /*50a0*/  ELECT P4, URZ, PT ;  /* 0x0000000000ff782f */ /* 0x000fe80003880000 */
[----:B------:R-:W-:Y:S11]  /*50b0*/  PLOP3.LUT P4, PT, P0, P4, PT, 0xf2, 0x2f ;  /* 0x00000000002f781c */ /* 0x000ff60000789e72 */
[----:B------:R-:W-:Y:S02]  /*50c0*/  @!UPT UIADD3 URZ, UPT, UPT, URZ, URZ, URZ ;  /* 0x000000fffffff290 */ /* 0x000fe4000fffe0ff */
[----:B-1----:R-:W-:Y:S05]  /*50d0*/  @!P4 IADD3 R8, P0, PT, R30, 0x580, RZ ;  /* 0x000005801e08c810 */ /* 0x002fea0007f1e0ff */
[----:B--2---:R-:W-:Y:S01]  /*50e0*/  @!P4 IMAD.X R2, RZ, RZ, R31, P0 ;  /* 0x000000ffff02c224 */ /* 0x004fe200000e061f */
[----:B----4-:R-:W-:Y:S07]  /*50f0*/  @!P2 BRA `(.L_x_105) ;  /* 0x0000005c0054a947 */ /* 0x010fee0003800000 */
.L_x_213:
[----:B------:R-:W-:Y:S01]  /*5100*/  @!P4 R2UR UR9, R8 ;  /* 0x000000000809c2ca */ /* 0x000fe200000e0000 */
[----:B------:R-:W-:Y:S01]  /*5110*/  VOTEU.ALL UP1, P4 ;  /* 0x0000000000ff7886 */ /* 0x000fe20002020000 */
[----:B------:R-:W-:Y:S01]  /*5120*/  @!P4 R2UR UR8, R2 ;  /* 0x000000000208c2ca */ /* 0x000fe200000e0000 */
[----:B------:R-:W-:Y:S01]  /*5130*/  VOTEU.ALL UP2, P4 ;  /* 0x0000000000ff7886 */ /* 0x000fe20002040000 */
[----:B------:R-:W-:Y:S01]  /*5140*/  UMOV UR16, 0x0 ;  /* 0x0000000000107882 */ /* 0x000fe20000000000 */
[----:B------:R-:W-:Y:S01]  /*5150*/  UMOV UR17, 0x10000000 ;  /* 0x1000000000117882 */ /* 0x000fe20000000000 */
[----:B------:R-:W-:Y:S01]  /*5160*/  @!UP1 UIADD3 UR40, UPT, UPT, UR7, 0x300, URZ ;  /* 0x0000030007289890 */ /* 0x000fe2000fffe0ff */
[----:B-1----:R-:W-:Y:S01]  /*5170*/  @!P4 IMAD.MOV.U32 R0, RZ, RZ, 0x1000 ;  /* 0x00001000ff00c424 */ /* 0x002fe200078e00ff */
[----:B------:R-:W-:Y:S01]  /*5180*/  UMOV UR44, UR36 ;  /* 0x00000024002c7c82 */ /* 0x000fe20008000000 */
[----:B------:R-:W-:Y:S01]  /*5190*/  @!UP1 UIADD3 UR10, UPT, UPT, UR42, 0x80, URZ ;  /* 0x000000802a0a9890 */ /* 0x000fe2000fffe0ff */
[----:B------:R-:W-:Y:S01]  /*51a0*/  UMOV UR11, UR43 ;  /* 0x0000002b000b7c82 */ /* 0x000fe20008000000 */
[----:B------:R-:W-:Y:S02]  /*51b0*/  UMOV UR12, UR36 ;  /* 0x00000024000c7c82 */ /* 0x000fe40008000000 */
[----:B------:R-:W-:Y:S01]  /*51c0*/  IMAD.U32 R8, RZ, RZ, UR9 ;  /* 0x00000009ff087e24 */ /* 0x000fe2000f8e00ff */
[----:B------:R-:W-:Y:S01]  /*51d0*/  UMOV UR9, UR41 ;  /* 0x0000002900097c82 */ /* 0x000fe20008000000 */
[----:B------:R-:W-:Y:S01]  /*51e0*/  IMAD.U32 R9, RZ, RZ, UR8 ;  /* 0x00000008ff097e24 */ /* 0x000fe2000f8e00ff */
[----:B------:R-:W-:Y:S02]  /*51f0*/  @!UP1 UIADD3 UR8, UPT, UPT, UR7, 0xb00, URZ ;  /* 0x00000b0007089890 */ /* 0x000fe4000fffe0ff */
[----:B------:R-:W-:Y:S01]  /*5200*/  @!P4 R2UR UR18, R8 ;  /* 0x000000000812c2ca */ /* 0x000fe200000e0000 */
[----:B------:R-:W-:Y:S01]  /*5210*/  VOTEU.ALL UP1, P4 ;  /* 0x0000000000ff7886 */ /* 0x000fe20002020000 */
[----:B------:R-:W-:Y:S01]  /*5220*/  @!P4 R2UR UR19, R9 ;  /* 0x000000000913c2ca */ /* 0x000fe200000e0000 */
[----:B------:R-:W-:Y:S01]  /*5230*/  UPRMT UR14, UR37, 0x654, UR41 ;  /* 0x00000654250e7896 */ /* 0x000fe20008000029 */
[----:B------:R-:W-:Y:S05]  /*5240*/  @!P4 IADD3 R8, P0, PT, R30, 0x580, RZ ;  /* 0x000005801e08c810 */ /* 0x000fea0007f1e0ff */
[----:B------:R-:W-:Y:S06]  /*5250*/  @!P4 IMAD.X R2, RZ, RZ, R31, P0 ;  /* 0x000000ffff02c224 */ /* 0x000fec00000e061f */
[----:B------:R1:W-:Y:S01]  /*5260*/  @!UP2 UTMALDG.3D [UR40], [UR18], desc[UR16] ;  /* 0x000010281200a5b4 */ /* 0x0003e20008011000 */
[----:B------:R1:W-:Y:S01]  /*5270*/  @!UP1 UTMALDG.3D [UR8], [UR18], desc[UR16] ;  /* 0x00001008120095b4 */ /* 0x0003e20008011000 */
[----:B------:R1:W-:Y:S01]  /*5280*/  @!P4 SYNCS.ARRIVE.TRANS64.RED.A0TR RZ, [UR7+0x100], R0 ;  /* 0x00010000ffffc9a7 */ /* 0x0003e20008300407 */
[----:B------:R-:W-:Y:S01]  /*5290*/  SYNCS.ARRIVE.TRANS64.RED.A1T0 RZ, [UR14], RZ ;  /* 0x000000ffffff79a7 */ /* 0x000fe2000810040e */
[----:B------:R-:W2:Y:S02]  /*52a0*/  SYNCS.PHASECHK.TRANS64.TRYWAIT P2, [UR7+0x128], R14 ;  /* 0x0001280eff0075a7 */ /* 0x000ea40008041107 */
[----:B-12---:R-:W-:Y:S05]  /*52b0*/  @!P2 BRA `(.L_x_106) ;  /* 0x0000005800fca947 */ /* 0x006fea0003800000 */
.L_x_215:
        /* <DEDUP_REMOVED lines=8> */
[----:B------:R-:W-:Y:S01]  /*5340*/  @!UP1 UIADD3 UR32, UPT, UPT, UR7, 0x1300, URZ ;  /* 0x0000130007209890 */ /* 0x000fe2000fffe0ff */
[----:B------:R-:W-:Y:S01]  /*5350*/  UMOV UR35, UR43 ;  /* 0x0000002b00237c82 */ /* 0x000fe20008000000 */
[----:B------:R-:W-:Y:S03]  /*5360*/  @!UP1 UIADD3 UR10, UPT, UPT, UR42, 0xa0, URZ ;  /* 0x000000a02a0a9890 */ /* 0x000fe6000fffe0ff */
[----:B------:R-:W-:Y:S01]  /*5370*/  IMAD.U32 R8, RZ, RZ, UR9 ;  /* 0x00000009ff087e24 */ /* 0x000fe2000f8e00ff */
[----:B------:R-:W-:Y:S01]  /*5380*/  UMOV UR9, UR33 ;  /* 0x0000002100097c82 */ /* 0x000fe20008000000 */
[----:B------:R-:W-:Y:S01]  /*5390*/  IMAD.U32 R9, RZ, RZ, UR8 ;  /* 0x00000008ff097e24 */ /* 0x000fe2000f8e00ff */
[----:B------:R-:W-:Y:S02]  /*53a0*/  @!UP1 UIADD3 UR8, UPT, UPT, UR7, 0x1b00, URZ ;  /* 0x00001b0007089890 */ /* 0x000fe4000fffe0ff */
[----:B------:R-:W-:Y:S01]  /*53b0*/  @!P4 R2UR UR18, R8 ;  /* 0x000000000812c2ca */ /* 0x000fe200000e0000 */
[----:B------:R-:W-:Y:S01]  /*53c0*/  VOTEU.ALL UP1, P4 ;  /* 0x0000000000ff7886 */ /* 0x000fe20002020000 */
[----:B------:R-:W-:Y:S01]  /*53d0*/  @!P4 R2UR UR19, R9 ;  /* 0x000000000913c2ca */ /* 0x000fe200000e0000 */
[----:B------:R-:W-:Y:S01]  /*53e0*/  UMOV UR11, UR43 ;  /* 0x0000002b000b7c82 */ /* 0x000fe20008000000 */
[----:B------:R-:W-:Y:S01]  /*53f0*/  UMOV UR12, UR36 ;  /* 0x00000024000c7c82 */ /* 0x000fe20008000000 */
[----:B------:R-:W-:Y:S01]  /*5400*/  UPRMT UR14, UR37, 0x654, UR33 ;  /* 0x00000654250e7896 */ /* 0x000fe20008000021 */
[----:B------:R-:W-:Y:S05]  /*5410*/  @!P4 IADD3 R8, P0, PT, R30, 0x580, RZ ;  /* 0x000005801e08c810 */ /* 0x000fea0007f1e0ff */
[----:B------:R-:W-:Y:S04]  /*5420*/  @!P4 IMAD.X R2, RZ, RZ, R31, P0 ;  /* 0x000000ffff02c224 */ /* 0x000fe800000e061f */
[----:B------:R1:W-:Y:S01]  /*5430*/  @!UP2 UTMALDG.3D [UR32], [UR18], desc[UR16] ;  /* 0x000010201200a5b4 */ /* 0x0003e20008011000 */
[----:B------:R1:W-:Y:S01]  /*5440*/  @!UP1 UTMALDG.3D [UR8], [UR18], desc[UR16] ;  /* 0x00001008120095b4 */ /* 0x0003e20008011000 */
[----:B------:R1:W-:Y:S01]  /*5450*/  @!P4 SYNCS.ARRIVE.TRANS64.RED.A0TR RZ, [UR7+0x108], R0 ;  /* 0x00010800ffffc9a7 */ /* 0x0003e20008300407 */
[----:B------:R-:W-:Y:S01]  /*5460*/  SYNCS.ARRIVE.TRANS64.RED.A1T0 RZ, [UR14], RZ ;  /* 0x000000ffffff79a7 */ /* 0x000fe2000810040e */
[----:B------:R-:W2:Y:S02]  /*5470*/  SYNCS.PHASECHK.TRANS64.TRYWAIT P2, [UR7+0x130], R14 ;  /* 0x0001300eff0075a7 */ /* 0x000ea40008041107 */
[----:B-12---:R-:W-:Y:S05]  /*5480*/  @!P2 BRA `(.L_x_107) ;  /* 0x0000005800a0a947 */ /* 0x006fea0003800000 */
.L_x_217:
[----:B------:R-:W2:Y:S01]  /*5490*/  LDC.64 R12, c[0x0][0xb18] ;  /* 0x0002c600ff0c7b82 */ /* 0x000ea20000000a00 */
[----:B------:R-:W-:Y:S01]  /*54a0*/  @!P4 R2UR UR8, R2 ;  /* 0x000000000208c2ca */ /* 0x000fe200000e0000 */
[----:B------:R-:W-:Y:S01]  /*54b0*/  VOTEU.ALL UP1, P4 ;  /* 0x0000000000ff7886 */ /* 0x000fe20002020000 */
[----:B------:R-:W-:Y:S01]  /*54c0*/  @!P4 R2UR UR9, R8 ;  /* 0x000000000809c2ca */ /* 0x000fe200000e0000 */
[----:B------:R-:W-:Y:S01]  /*54d0*/  VOTEU.ALL UP2, P4 ;  /* 0x0000000000ff7886 */ /* 0x000fe20002040000 */
[----:B------:R-:W-:Y:S03]  /*54e0*/  UMOV UR16, 0x0 ;  /* 0x0000000000107882 */ /* 0x000fe60000000000 */
[----:B------:R-:W4:Y:S01]  /*54f0*/  @!P1 LDC R2, c[0x0][0xb0c] ;  /* 0x0002c300ff029b82 */ /* 0x000f220000000800 */
[----:B------:R-:W-:Y:S01]  /*5500*/  @!UP1 UIADD3 UR26, UPT, UPT, UR42, 0x40, URZ ;  /* 0x000000402a1a9890 */ /* 0x000fe2000fffe0ff */
[----:B-1----:R-:W-:Y:S01]  /*5510*/  @!P4 IMAD.MOV.U32 R0, RZ, RZ, 0x1000 ;  /* 0x00001000ff00c424 */ /* 0x002fe200078e00ff */
[----:B------:R-:W-:Y:S01]  /*5520*/  @!UP1 UIADD3 UR24, UPT, UPT, UR7, 0x2300, URZ ;  /* 0x0000230007189890 */ /* 0x000fe2000fffe0ff */
[----:B------:R-:W-:Y:S01]  /*5530*/  @P3 SHF.R.U32.HI R26, RZ, 0x10, R21 ;  /* 0x00000010ff1a3819 */ /* 0x000fe20000011615 */
[----:B------:R-:W-:Y:S01]  /*5540*/  UMOV UR17, 0x10000000 ;  /* 0x1000000000117882 */ /* 0x000fe20000000000 */
[----:B------:R-:W-:Y:S01]  /*5550*/  UMOV UR27, UR43 ;  /* 0x0000002b001b7c82 */ /* 0x000fe20008000000 */
[----:B------:R-:W-:Y:S01]  /*5560*/  UMOV UR28, UR36 ;  /* 0x00000024001c7c82 */ /* 0x000fe20008000000 */
[----:B------:R-:W-:Y:S01]  /*5570*/  IMAD.U32 R9, RZ, RZ, UR8 ;  /* 0x00000008ff097e24 */ /* 0x000fe2000f8e00ff */
[----:B------:R-:W-:Y:S01]  /*5580*/  @!UP1 UIADD3 UR10, UPT, UPT, UR42, 0xc0, URZ ;  /* 0x000000c02a0a9890 */ /* 0x000fe2000fffe0ff */
[----:B------:R-:W-:Y:S01]  /*5590*/  IMAD.U32 R8, RZ, RZ, UR9 ;  /* 0x00000009ff087e24 */ /* 0x000fe2000f8e00ff */
[----:B------:R-:W-:Y:S01]  /*55a0*/  @!UP1 UIADD3 UR8, UPT, UPT, UR7, 0x2b00, URZ ;  /* 0x00002b0007089890 */ /* 0x000fe2000fffe0ff */
[----:B------:R-:W-:Y:S01]  /*55b0*/  VIADD R28, R28, 0x1 ;  /* 0x000000011c1c7836 */ /* 0x000fe20000000000 */
[----:B------:R-:W-:Y:S01]  /*55c0*/  @!P4 R2UR UR19, R9 ;  /* 0x000000000913c2ca */ /* 0x000fe200000e0000 */
[----:B------:R-:W-:Y:S01]  /*55d0*/  VOTEU.ALL UP1, P4 ;  /* 0x0000000000ff7886 */ /* 0x000fe20002020000 */
[----:B------:R-:W-:Y:S01]  /*55e0*/  @!P4 R2UR UR18, R8 ;  /* 0x000000000812c2ca */ /* 0x000fe200000e0000 */
[----:B------:R-:W-:Y:S01]  /*55f0*/  UMOV UR9, UR25 ;  /* 0x0000001900097c82 */ /* 0x000fe20008000000 */
[----:B------:R-:W1:Y:S01]  /*5600*/  LDC.64 R8, c[0x0][0xb10] ;  /* 0x0002c400ff087b82 */ /* 0x000e620000000a00 */
[----:B------:R-:W-:Y:S01]  /*5610*/  UMOV UR11, UR43 ;  /* 0x0000002b000b7c82 */ /* 0x000fe20008000000 */
[----:B------:R-:W-:Y:S01]  /*5620*/  UMOV UR12, UR36 ;  /* 0x00000024000c7c82 */ /* 0x000fe20008000000 */
[----:B------:R-:W-:Y:S08]  /*5630*/  UPRMT UR14, UR37, 0x654, UR25 ;  /* 0x00000654250e7896 */ /* 0x000ff00008000019 */
[----:B------:R1:W-:Y:S01]  /*5640*/  @!UP2 UTMALDG.3D [UR24], [UR18], desc[UR16] ;  /* 0x000010181200a5b4 */ /* 0x0003e20008011000 */
[----:B------:R1:W-:Y:S01]  /*5650*/  @!UP1 UTMALDG.3D [UR8], [UR18], desc[UR16] ;  /* 0x00001008120095b4 */ /* 0x0003e20008011000 */
[----:B------:R5:W-:Y:S01]  /*5660*/  @!P4 SYNCS.ARRIVE.TRANS64.RED.A0TR RZ, [UR7+0x110], R0 ;  /* 0x00011000ffffc9a7 */ /* 0x000be20008300407 */
[C---:B-1----:R-:W-:Y:S01]  /*5670*/  @!P1 IMAD.HI.U32 R8, R11.reuse, R8, RZ ;  /* 0x000000080b089227 */ /* 0x042fe200078e00ff */
[----:B--2---:R-:W-:Y:S02]  /*5680*/  @!P1 ISETP.NE.AND P0, PT, R12, 0x1, PT ;  /* 0x000000010c00980c */ /* 0x004fe40003f05270 */
[----:B----4-:R-:W-:Y:S01]  /*5690*/  @!P1 ISETP.NE.AND P2, PT, R2, 0x1, PT ;  /* 0x000000010200980c */ /* 0x010fe20003f45270 */
[C---:B------:R-:W-:Y:S01]  /*56a0*/  @!P1 IMAD.HI.U32 R13, R10.reuse, R13, RZ ;  /* 0x0000000d0a0d9227 */ /* 0x040fe200078e00ff */
[----:B------:R-:W-:Y:S04]  /*56b0*/  @!P1 SHF.R.U32.HI R8, RZ, R9, R8 ;  /* 0x00000009ff089219 */ /* 0x000fe80000011608 */
[----:B------:R-:W-:Y:S01]  /*56c0*/  @!P1 SEL R8, R11, R8, !P2 ;  /* 0x000000080b089207 */ /* 0x000fe20005000000 */
[----:B------:R-:W-:Y:S01]  /*56d0*/  SYNCS.ARRIVE.TRANS64.RED.A1T0 RZ, [UR14], RZ ;  /* 0x000000ffffff79a7 */ /* 0x000fe2000810040e */
[----:B------:R-:W1:Y:S01]  /*56e0*/  SYNCS.PHASECHK.TRANS64.TRYWAIT P5, [UR7+0x138], R14 ;  /* 0x0001380eff0075a7 */ /* 0x000e6200080a1107 */
[----:B-----5:R-:W2:Y:S02]  /*56f0*/  @!P1 LDC R0, c[0x0][0xb20] ;  /* 0x0002c800ff009b82 */ /* 0x020ea40000000800 */
[----:B--2---:R-:W-:Y:S04]  /*5700*/  @!P1 SHF.R.U32.HI R0, RZ, R0, R13 ;  /* 0x00000000ff009219 */ /* 0x004fe8000001160d */
[----:B------:R-:W-:Y:S05]  /*5710*/  @!P1 SEL R9, R10, R0, !P0 ;  /* 0x000000000a099207 */ /* 0x000fea0004000000 */
[----:B------:R-:W-:Y:S02]  /*5720*/  @!P1 IMAD.IADD R0, R9, 0x1, -R8 ;  /* 0x0000000109009824 */ /* 0x000fe400078e0a08 */
[----:B------:R-:W-:Y:S02]  /*5730*/  @!P1 IMAD.IADD R8, R8, 0x1, -R9 ;  /* 0x0000000108089824 */ /* 0x000fe400078e0a09 */
[----:B------:R-:W-:Y:S02]  /*5740*/  @!P1 IMAD R11, R0, R2, R11 ;  /* 0x00000002000b9224 */ /* 0x000fe400078e020b */
[----:B------:R-:W-:Y:S01]  /*5750*/  @!P1 IMAD R10, R8, R12, R10 ;  /* 0x0000000c080a9224 */ /* 0x000fe200078e020a */
[----:B-1----:R-:W-:Y:S06]  /*5760*/  @!P5 BRA `(.L_x_108) ;  /* 0x000000580000d947 */ /* 0x002fec0003800000 */
.L_x_219:
[----:B------:R-:W-:Y:S01]  /*5770*/  @!P4 IADD3 R2, P0, PT, R30, 0x580, RZ ;  /* 0x000005801e02c810 */ /* 0x000fe20007f1e0ff */
[----:B------:R-:W-:Y:S01]  /*5780*/  VOTEU.ALL UP1, P4 ;  /* 0x0000000000ff7886 */ /* 0x000fe20002020000 */
[----:B------:R-:W-:Y:S01]  /*5790*/  VOTEU.ALL UP2, P4 ;  /* 0x0000000000ff7886 */ /* 0x000fe20002040000 */
[----:B------:R-:W-:Y:S01]  /*57a0*/  UMOV UR14, 0x0 ;  /* 0x00000000000e7882 */ /* 0x000fe20000000000 */
[----:B------:R-:W-:Y:S01]  /*57b0*/  @!P4 R2UR UR9, R2 ;  /* 0x000000000209c2ca */ /* 0x000fe200000e0000 */
[----:B-1----:R-:W-:Y:S01]  /*57c0*/  @!P4 IMAD.X R0, RZ, RZ, R31, P0 ;  /* 0x000000ffff00c224 */ /* 0x002fe200000e061f */
[----:B------:R-:W-:Y:S01]  /*57d0*/  @!UP1 UIADD3 UR17, UPT, UPT, UR7, 0x118, URZ ;  /* 0x0000011807119890 */ /* 0x000fe2000fffe0ff */
[----:B------:R-:W-:Y:S01]  /*57e0*/  ISETP.NE.AND P0, PT, R28, 0x2, PT ;  /* 0x000000021c00780c */ /* 0x000fe20003f05270 */
[----:B------:R-:W-:Y:S01]  /*57f0*/  @!UP1 UIADD3 UR18, UPT, UPT, UR42, 0x60, URZ ;  /* 0x000000602a129890 */ /* 0x000fe2000fffe0ff */
[----:B------:R-:W-:Y:S01]  /*5800*/  LOP3.LUT R29, R29, 0x1, RZ, 0x3c, !PT ;  /* 0x000000011d1d7812 */ /* 0x000fe200078e3cff */
[----:B------:R-:W-:Y:S01]  /*5810*/  @!UP1 UIADD3 UR16, UPT, UPT, UR7, 0x3300, URZ ;  /* 0x0000330007109890 */ /* 0x000fe2000fffe0ff */
[----:B------:R-:W-:Y:S01]  /*5820*/  @!P4 R2UR UR8, R0 ;  /* 0x000000000008c2ca */ /* 0x000fe200000e0000 */
[----:B------:R-:W-:Y:S01]  /*5830*/  UMOV UR15, 0x10000000 ;  /* 0x10000000000f7882 */ /* 0x000fe20000000000 */
[----:B------:R-:W-:Y:S01]  /*5840*/  UMOV UR19, UR43 ;  /* 0x0000002b00137c82 */ /* 0x000fe20008000000 */
[----:B------:R-:W-:Y:S01]  /*5850*/  UMOV UR20, UR36 ;  /* 0x0000002400147c82 */ /* 0x000fe20008000000 */
[----:B------:R-:W-:Y:S01]  /*5860*/  @!UP1 UIADD3 UR10, UPT, UPT, UR42, 0xe0, URZ ;  /* 0x000000e02a0a9890 */ /* 0x000fe2000fffe0ff */
[----:B------:R-:W-:Y:S01]  /*5870*/  SEL R0, RZ, 0x1, P0 ;  /* 0x00000001ff007807 */ /* 0x000fe20000000000 */
[----:B------:R-:W-:Y:S01]  /*5880*/  IMAD.U32 R8, RZ, RZ, UR9 ;  /* 0x00000009ff087e24 */ /* 0x000fe2000f8e00ff */
[----:B------:R-:W-:Y:S01]  /*5890*/  UMOV UR11, UR43 ;  /* 0x0000002b000b7c82 */ /* 0x000fe20008000000 */
[----:B------:R-:W-:Y:S01]  /*58a0*/  UMOV UR12, UR36 ;  /* 0x00000024000c7c82 */ /* 0x000fe20008000000 */
[----:B------:R-:W-:Y:S01]  /*58b0*/  UMOV UR9, UR17 ;  /* 0x0000001100097c82 */ /* 0x000fe20008000000 */
[----:B------:R-:W-:Y:S01]  /*58c0*/  @P3 R2UR UR36, R26 ;  /* 0x000000001a2432ca */ /* 0x000fe200000e0000 */
[----:B------:R-:W-:Y:S01]  /*58d0*/  IMAD.IADD R15, R10, 0x1, R94 ;  /* 0x000000010a0f7824 */ /* 0x000fe200078e025e */
[----:B------:R-:W-:Y:S01]  /*58e0*/  @!P4 R2UR UR22, R8 ;  /* 0x000000000816c2ca */ /* 0x000fe200000e0000 */
[----:B------:R-:W-:Y:S01]  /*58f0*/  IMAD.U32 R9, RZ, RZ, UR8 ;  /* 0x00000008ff097e24 */ /* 0x000fe2000f8e00ff */
[----:B------:R-:W-:Y:S01]  /*5900*/  @!UP1 UIADD3 UR8, UPT, UPT, UR7, 0x3b00, URZ ;  /* 0x00003b0007089890 */ /* 0x000fe2000fffe0ff */
[----:B------:R-:W-:Y:S01]  /*5910*/  LOP3.LUT R27, R27, R0, RZ, 0x3c, !PT ;  /* 0x000000001b1b7212 */ /* 0x000fe200078e3cff */
[----:B------:R-:W-:Y:S01]  /*5920*/  VOTEU.ALL UP1, P4 ;  /* 0x0000000000ff7886 */ /* 0x000fe20002020000 */
[----:B------:R-:W-:Y:S01]  /*5930*/  IMAD.IADD R14, R11, 0x1, R95 ;  /* 0x000000010b0e7824 */ /* 0x000fe200078e025f */
[----:B------:R-:W-:Y:S02]  /*5940*/  @!P4 R2UR UR23, R9 ;  /* 0x000000000917c2ca */ /* 0x000fe400000e0000 */
[----:B------:R-:W-:Y:S11]  /*5950*/  SEL R28, R28, RZ, P0 ;  /* 0x000000ff1c1c7207 */ /* 0x000ff60000000000 */
[----:B------:R2:W-:Y:S01]  /*5960*/  @!UP2 UTMALDG.3D [UR16], [UR22], desc[UR14] ;  /* 0x00000e101600a5b4 */ /* 0x0005e20008011000 */
[----:B------:R2:W-:Y:S01]  /*5970*/  @!UP1 UTMALDG.3D [UR8], [UR22], desc[UR14] ;  /* 0x00000e08160095b4 */ /* 0x0005e20008011000 */
[----:B------:R2:W-:Y:S01]  /*5980*/  @!P4 SYNCS.ARRIVE.TRANS64.RED.A0TR RZ, [UR7+0x118], R25 ;  /* 0x00011819ffffc9a7 */ /* 0x0005e20008300407 */
[----:B------:R-:W-:Y:S01]  /*5990*/  UPLOP3.LUT UP1, UPT, UPT, UPT, UPT, 0x80, 0x8 ;  /* 0x000000000008789c */ /* 0x000fe20003f2f070 */
[----:B------:R-:W-:Y:S01]  /*59a0*/  SYNCS.ARRIVE.TRANS64.RED.A1T0 RZ, [UR13], RZ ;  /* 0x000000ffffff79a7 */ /* 0x000fe2000810040d */
[----:B------:R-:W-:Y:S09]  /*59b0*/  @P3 BRA `(.L_x_109) ;  /* 0xfffffff000343947 */ /* 0x000ff2000383ffff */
[----:B------:R-:W-:-:S04]  /*59c0*/  SHF.L.U32 R2, R29, 0x1f, RZ ;  /* 0x0000001f1d027819 */ /* 0x000fc800000006ff */
[----:B------:R-:W1:Y:S02]  /*59d0*/  SYNCS.PHASECHK.TRANS64.TRYWAIT P0, [UR7+0x120], R2 ;  /* 0x00012002ff0075a7 */ /* 0x000e640008001107 */
[----:B-1----:R-:W-:Y:S05]  /*59e0*/  @!P0 BRA `(.L_x_110) ;  /* 0x0000005400788947 */ /* 0x002fea0003800000 */
.L_x_221:
[----:B------:R-:W4:Y:S02]  /*59f0*/  SYNCS.PHASECHK.TRANS64.TRYWAIT P0, [UR7+0x128], R2 ;  /* 0x00012802ff0075a7 */ /* 0x000f240008001107 */
[----:B----4-:R-:W-:Y:S05]  /*5a00*/  @!P0 BRA `(.L_x_111) ;  /* 0x0000005400888947 */ /* 0x010fea0003800000 */
.L_x_223:
[----:B------:R-:W4:Y:S02]  /*5a10*/  SYNCS.PHASECHK.TRANS64.TRYWAIT P0, [UR7+0x130], R2 ;  /* 0x00013002ff0075a7 */ /* 0x000f240008001107 */
[----:B----4-:R-:W-:Y:S05]  /*5a20*/  @!P0 BRA `(.L_x_112) ;  /* 0x0000005400988947 */ /* 0x010fea0003800000 */
.L_x_225:
[----:B-1----:R-:W-:-:S07]  /*5a30*/  MOV R0, UR7 ;  /* 0x0000000700007c02 */ /* 0x002fce0008000f00 */
.L_x_113:
[----:B-1----:R-:W-:-:S04]  /*5a40*/  SHF.L.U32 R2, R29, 0x1f, RZ ;  /* 0x0000001f1d027819 */ /* 0x002fc800000006ff */
[----:B------:R1:W4:Y:S03]  /*5a50*/  SYNCS.PHASECHK.TRANS64.TRYWAIT P0, [R0+URZ+0x138], R2 ;  /* 0x00013802000075a7 */ /* 0x00032600080011ff */
[----:B----4-:R-:W-:Y:S05]  /*5a60*/  @!P0 NANOSLEEP.SYNCS 0x989680 ;  /* 0x009896800000895d */ /* 0x010fea0003900000 */
[----:B------:R-:W4:Y:S02]  /*5a70*/  @!P0 SYNCS.PHASECHK.TRANS64 P0, [R0+URZ+0x138], R2 ;  /* 0x00013802000085a7 */ /* 0x000f2400080010ff */
[----:B--2-4-:R-:W-:Y:S05]  /*5a80*/  @P0 EXIT ;  /* 0x000000000000094d */ /* 0x014fea0003800000 */
[----:B------:R-:W-:Y:S05]  /*5a90*/  BRA `(.L_x_113) ;  /* 0xfffffffc00e87947 */ /* 0x000fea000383ffff */
.L_x_98:
[----:B------:R-:W-:-:S06]  /*5aa0*/  UISETP.GE.AND UP1, UPT, UR10, 0x4, UPT ;  /* 0x000000040a00788c */ /* 0x000fcc000bf26270 */
[----:B------:R-:W-:-:S13]  /*5ab0*/  PLOP3.LUT P0, PT, PT, PT, UP1, 0x80, 0x8 ;  /* 0x000000000008781c */ /* 0x000fda0003f0f018 */
[----:B------:R-:W-:Y:S05]  /*5ac0*/  @!P0 EXIT ;  /* 0x000000000000894d */ /* 0x000fea0003800000 */
[----:B------:R-:W-:Y:S01]  /*5ad0*/  BAR.SYNC.DEFER_BLOCKING 0x6, 0xa0 ;  /* 0x0182800000007b1d */ /* 0x000fe20000010000 */
[C---:B------:R-:W-:Y:S01]  /*5ae0*/  IMAD.SHL.U32 R101, R109.reuse, 0x20, RZ ;  /* 0x000000206d657824 */ /* 0x040fe200078e00ff */
[----:B------:R-:W-:Y:S01]  /*5af0*/  CS2R R106, SRZ ;  /* 0x00000000006a7805 */ /* 0x000fe2000001ff00 */
[C---:B------:R-:W-:Y:S01]  /*5b00*/  IMAD.SHL.U32 R2, R109.reuse, 0x4, RZ ;  /* 0x000000046d027824 */ /* 0x040fe200078e00ff */
[----:B------:R-:W-:Y:S01]  /*5b10*/  CS2R R104, SRZ ;  /* 0x0000000000687805 */ /* 0x000fe2000001ff00 */
[----:B------:R-:W-:Y:S01]  /*5b20*/  IMAD.U32 R46, R109, 0x10000, RZ ;  /* 0x000100006d2e7824 */ /* 0x000fe200078e00ff */
[----:B------:R-:W-:Y:S02]  /*5b30*/  UMOV UR49, 0x400 ;  /* 0x0000040000317882 */ /* 0x000fe40000000000 */
[----:B------:R-:W1:Y:S01]  /*5b40*/  LDC R99, c[0x0][0x370] ;  /* 0x0000dc00ff637b82 */ /* 0x000e620000000800 */
[----:B------:R-:W-:Y:S01]  /*5b50*/  ULEA UR49, UR37, UR49, 0x18 ;  /* 0x0000003125317291 */ /* 0x000fe2000f8ec0ff */
[C---:B------:R-:W-:Y:S01]  /*5b60*/  LOP3.LUT R3, R101.reuse, 0x80, RZ, 0xc0, !PT ;  /* 0x0000008065037812 */ /* 0x040fe200078ec0ff */
[C---:B------:R-:W-:Y:S01]  /*5b70*/  IMAD.SHL.U32 R4, R102.reuse, 0x400, RZ ;  /* 0x0000040066047824 */ /* 0x040fe200078e00ff */
[----:B------:R-:W-:Y:S01]  /*5b80*/  LOP3.LUT R100, R101, 0xb60, RZ, 0xc0, !PT ;  /* 0x00000b6065647812 */ /* 0x000fe200078ec0ff */
[----:B------:R-:W-:Y:S01]  /*5b90*/  UIADD3 UR4, UPT, UPT, UR49, 0x4300, URZ ;  /* 0x0000430031047890 */ /* 0x000fe2000fffe0ff */
[----:B------:R-:W-:Y:S01]  /*5ba0*/  LOP3.LUT R2, R3, 0x10, R2, 0xf8, !PT ;  /* 0x0000001003027812 */ /* 0x000fe200078ef802 */
[----:B------:R-:W-:Y:S01]  /*5bb0*/  IMAD.SHL.U32 R3, R102, 0x200000, RZ ;  /* 0x0020000066037824 */ /* 0x000fe200078e00ff */
[----:B------:R-:W2:Y:S01]  /*5bc0*/  LDC R42, c[0x0][0xb0c] ;  /* 0x0002c300ff2a7b82 */ /* 0x000ea20000000800 */
[----:B------:R-:W-:Y:S01]  /*5bd0*/  LOP3.LUT R100, R100, 0x400, R4, 0xf8, !PT ;  /* 0x0000040064647812 */ /* 0x000fe200078ef804 */
[----:B------:R-:W-:Y:S01]  /*5be0*/  IMAD.MOV.U32 R45, RZ, RZ, RZ ;  /* 0x000000ffff2d7224 */ /* 0x000fe200078e00ff */
[----:B------:R-:W-:Y:S01]  /*5bf0*/  LOP3.LUT P0, RZ, R101, 0x80, RZ, 0xc0, !PT ;  /* 0x0000008065ff7812 */ /* 0x000fe2000780c0ff */
[----:B------:R-:W-:Y:S01]  /*5c00*/  IMAD.MOV.U32 R112, RZ, RZ, RZ ;  /* 0x000000ffff707224 */ /* 0x000fe200078e00ff */
[----:B------:R-:W-:Y:S01]  /*5c10*/  LOP3.LUT R3, R3, 0x200000, RZ, 0xc0, !PT ;  /* 0x0020000003037812 */ /* 0x000fe200078ec0ff */
[----:B------:R-:W-:Y:S01]  /*5c20*/  IMAD.U32 R108, RZ, RZ, UR4 ;  /* 0x00000004ff6c7e24 */ /* 0x000fe2000f8e00ff */
[----:B------:R-:W-:Y:S01]  /*5c30*/  LOP3.LUT R100, R100, R2, RZ, 0xfc, !PT ;  /* 0x0000000264647212 */ /* 0x000fe200078efcff */
[----:B------:R-:W3:Y:S01]  /*5c40*/  LDC R97, c[0x0][0xb20] ;  /* 0x0002c800ff617b82 */ /* 0x000ee20000000800 */
[----:B------:R-:W4:Y:S01]  /*5c50*/  LDS R0, [UR49+0x200] ;  /* 0x00020031ff007984 */ /* 0x000f220008000800 */
[----:B------:R-:W-:Y:S01]  /*5c60*/  LOP3.LUT R46, R3, 0x400000, R46, 0xf8, !PT ;  /* 0x00400000032e7812 */ /* 0x000fe200078ef82e */
[----:B------:R-:W1:Y:S01]  /*5c70*/  LDCU.64 UR52, c[0x0][0x348] ;  /* 0x00006900ff3477ac */ /* 0x000e620008000a00 */
[----:B------:R-:W-:-:S02]  /*5c80*/  P2R R2, PR, RZ, 0x1 ;  /* 0x00000001ff027803 */ /* 0x000fc40000000000 */
[----:B------:R-:W-:Y:S01]  /*5c90*/  LOP3.LUT R109, R109, 0x60, RZ, 0xc0, !PT ;  /* 0x000000606d6d7812 */ /* 0x000fe200078ec0ff */
[----:B------:R-:W1:Y:S01]  /*5ca0*/  LDCU.64 UR38, c[0x0][0x888] ;  /* 0x00011100ff2677ac */ /* 0x000e620008000a00 */
[----:B------:R-:W1:Y:S01]  /*5cb0*/  LDC R41, c[0x0][0xb30] ;  /* 0x0002cc00ff297b82 */ /* 0x000e620000000800 */
[----:B------:R-:W1:Y:S01]  /*5cc0*/  LDCU.64 UR44, c[0x0][0x890] ;  /* 0x00011200ff2c77ac */ /* 0x000e620008000a00 */
[----:B------:R-:W-:-:S06]  /*5cd0*/  UIADD3 UR48, UPT, UPT, UR49, 0x300, URZ ;  /* 0x0000030031307890 */ /* 0x000fcc000fffe0ff */
[----:B------:R-:W1:Y:S08]  /*5ce0*/  LDC.64 R92, c[0x0][0xb10] ;  /* 0x0002c400ff5c7b82 */ /* 0x000e700000000a00 */
[----:B------:R-:W1:Y:S08]  /*5cf0*/  LDC.64 R38, c[0x0][0xb18] ;  /* 0x0002c600ff267b82 */ /* 0x000e700000000a00 */
[----:B------:R-:W1:Y:S08]  /*5d00*/  LDC.64 R36, c[0x0][0xb28] ;  /* 0x0002ca00ff247b82 */ /* 0x000e700000000a00 */
[----:B------:R-:W1:Y:S01]  /*5d10*/  LDC.64 R90, c[0x0][0x8b0] ;  /* 0x00022c00ff5a7b82 */ /* 0x000e620000000a00 */
[----:B----4-:R-:W-:-:S07]  /*5d20*/  IMAD.IADD R46, R0, 0x1, R46 ;  /* 0x00000001002e7824 */ /* 0x010fce00078e022e */
[----:B------:R-:W4:Y:S08]  /*5d30*/  LDC.64 R88, c[0x0][0x8a8] ;  /* 0x00022a00ff587b82 */ /* 0x000f300000000a00 */
[----:B--23--:R-:W1:Y:S02]  /*5d40*/  LDC R98, c[0x0][0x374] ;  /* 0x0000dd00ff627b82 */ /* 0x00ce640000000800 */
.L_x_155:
[----:B------:R-:W-:Y:S02]  /*5d50*/  LEA R0, R112, UR49, 0x3 ;  /* 0x0000003170007c11 */ /* 0x000fe4000f8e18ff */
[----:B------:R-:W-:Y:S02]  /*5d60*/  SHF.L.U32 R2, R106, 0x1f, RZ ;  /* 0x0000001f6a027819 */ /* 0x000fe400000006ff */
[----:B------:R-:W-:Y:S02]  /*5d70*/  LEA R16, R112, UR49, 0x4 ;  /* 0x0000003170107c11 */ /* 0x000fe4000f8e20ff */
[----:B------:R-:W2:Y:S02]  /*5d80*/  SYNCS.PHASECHK.TRANS64.TRYWAIT P0, [R0+URZ+0x150], R2 ;  /* 0x00015002000075a7 */ /* 0x000ea400080011ff */
[----:B-12---:R-:W-:Y:S05]  /*5d90*/  @!P0 BRA `(.L_x_114) ;  /* 0x0000005000d48947 */ /* 0x006fea0003800000 */
.L_x_226:
[----:B------:R-:W3:Y:S01]  /*5da0*/  LDC.64 R10, c[0x0][0xb10] ;  /* 0x0002c400ff0a7b82 */ /* 0x000ee20000000a00 */
[----:B------:R-:W4:Y:S01]  /*5db0*/  LDS.128 R16, [R16+0x1e0] ;  /* 0x0001e00010107984 */ /* 0x000f220000000c00 */
[----:B-1----:R-:W-:Y:S01]  /*5dc0*/  ISETP.NE.AND P1, PT, R41, 0x1, PT ;  /* 0x000000012900780c */ /* 0x002fe20003f25270 */
[----:B--2---:R-:W-:Y:S01]  /*5dd0*/  VIADD R0, R0, 0x160 ;  /* 0x0000016000007836 */ /* 0x004fe20000000000 */
[----:B------:R-:W-:Y:S04]  /*5de0*/  ISETP.GE.AND P0, PT, R40, 0x1, PT ;  /* 0x000000012800780c */ /* 0x000fe80003f06270 */
[----:B------:R-:W1:Y:S01]  /*5df0*/  LDC.64 R8, c[0x0][0xb18] ;  /* 0x0002c600ff087b82 */ /* 0x000e620000000a00 */
[----:B------:R-:W-:Y:S01]  /*5e00*/  PRMT R0, RZ, 0x654, R0 ;  /* 0x00000654ff007816 */ /* 0x000fe20000000000 */
[----:B------:R-:W-:Y:S01]  /*5e10*/  @!PT LDS RZ, [RZ] ;  /* 0x00000000fffff984 */ /* 0x000fe20000000800 */
[----:B------:R-:W-:Y:S01]  /*5e20*/  @!PT LDS RZ, [RZ] ;  /* 0x00000000fffff984 */ /* 0x000fe20000000800 */
[----:B------:R-:W-:Y:S01]  /*5e30*/  @!PT LDS RZ, [RZ] ;  /* 0x00000000fffff984 */ /* 0x000fe20000000800 */
[----:B------:R-:W-:Y:S01]  /*5e40*/  @!PT LDS RZ, [RZ] ;  /* 0x00000000fffff984 */ /* 0x000fe20000000800 */
[----:B------:R2:W-:Y:S06]  /*5e50*/  MEMBAR.ALL.CTA ;  /* 0x0000000000007992 */ /* 0x0005ec0000008000 */
[----:B--2---:R-:W2:Y:S01]  /*5e60*/  FENCE.VIEW.ASYNC.S ;  /* 0x00000000000073c6 */ /* 0x004ea20000000000 */
[----:B------:R-:W1:Y:S08]  /*5e70*/  @!P1 LDC R12, c[0x0][0xb20] ;  /* 0x0002c800ff0c9b82 */ /* 0x000e700000000800 */
[----:B------:R-:W1:Y:S01]  /*5e80*/  @!P1 LDC R7, c[0x0][0xb0c] ;  /* 0x0002c300ff079b82 */ /* 0x000e620000000800 */
[----:B--2---:R2:W-:Y:S01]  /*5e90*/  SYNCS.ARRIVE.TRANS64.RED.A1T0 RZ, [R0+URZ], RZ ;  /* 0x000000ff00ff79a7 */ /* 0x0045e200081004ff */
[----:B----4-:R-:W-:Y:S04]  /*5ea0*/  LOP3.LUT P4, RZ, R18, 0x1, RZ, 0xc0, !PT ;  /* 0x0000000112ff7812 */ /* 0x010fe8000788c0ff */
[----:B------:R-:W-:Y:S09]  /*5eb0*/  P2R R110, PR, RZ, 0x10 ;  /* 0x00000010ff6e7803 */ /* 0x000ff20000000000 */
[----:B------:R-:W-:Y:S02]  /*5ec0*/  @P4 MOV R44, R16 ;  /* 0x00000010002c4202 */ /* 0x000fe40000000f00 */
[----:B------:R-:W-:Y:S01]  /*5ed0*/  @P4 LOP3.LUT R43, R17, 0xffff, RZ, 0xc0, !PT ;  /* 0x0000ffff112b4812 */ /* 0x000fe200078ec0ff */
[----:B--23--:R-:W-:Y:S06]  /*5ee0*/  @!P0 BRA `(.L_x_115) ;  /* 0x0000000000a48947 */ /* 0x00cfec0003800000 */
[----:B------:R-:W-:Y:S01]  /*5ef0*/  IMAD.HI.U32 R0, R98, R39, RZ ;  /* 0x0000002762007227 */ /* 0x000fe200078e00ff */
[----:B------:R-:W-:Y:S02]  /*5f00*/  ISETP.NE.AND P0, PT, R38, 0x1, PT ;  /* 0x000000012600780c */ /* 0x000fe40003f05270 */
[----:B------:R-:W-:Y:S01]  /*5f10*/  ISETP.NE.AND P2, PT, R40, 0x1, PT ;  /* 0x000000012800780c */ /* 0x000fe20003f45270 */
[----:B------:R-:W-:Y:S01]  /*5f20*/  IMAD.HI.U32 R4, R99, R92, RZ ;  /* 0x0000005c63047227 */ /* 0x000fe200078e00ff */
[----:B------:R-:W-:Y:S02]  /*5f30*/  SHF.R.U32.HI R0, RZ, R97, R0 ;  /* 0x00000061ff007219 */ /* 0x000fe40000011600 */
[----:B------:R-:W-:Y:S01]  /*5f40*/  ISETP.NE.AND P3, PT, R42, 0x1, PT ;  /* 0x000000012a00780c */ /* 0x000fe20003f65270 */
[----:B------:R-:W-:Y:S01]  /*5f50*/  IMAD.HI.U32 R6, R43, R39, RZ ;  /* 0x000000272b067227 */ /* 0x000fe200078e00ff */
[-C--:B------:R-:W-:Y:S02]  /*5f60*/  SHF.R.U32.HI R4, RZ, R93.reuse, R4 ;  /* 0x0000005dff047219 */ /* 0x080fe40000011604 */
[----:B------:R-:W-:Y:S01]  /*5f70*/  SEL R0, R98, R0, !P0 ;  /* 0x0000000062007207 */ /* 0x000fe20004000000 */
[----:B------:R-:W-:Y:S01]  /*5f80*/  IMAD.HI.U32 R5, R44, R92, RZ ;  /* 0x0000005c2c057227 */ /* 0x000fe200078e00ff */
[----:B------:R-:W-:Y:S03]  /*5f90*/  SEL R4, R99, R4, !P3 ;  /* 0x0000000463047207 */ /* 0x000fe60005800000 */
[-C--:B------:R-:W-:Y:S01]  /*5fa0*/  IMAD.HI.U32 R3, R0, R36.reuse, RZ ;  /* 0x0000002400037227 */ /* 0x080fe200078e00ff */
[----:B------:R-:W-:Y:S03]  /*5fb0*/  SHF.R.U32.HI R5, RZ, R93, R5 ;  /* 0x0000005dff057219 */ /* 0x000fe60000011605 */
[----:B------:R-:W-:Y:S01]  /*5fc0*/  IMAD.HI.U32 R2, R4, R36, RZ ;  /* 0x0000002404027227 */ /* 0x000fe200078e00ff */
[----:B------:R-:W-:Y:S02]  /*5fd0*/  @P2 SHF.R.U32.HI R0, RZ, R37, R3 ;  /* 0x00000025ff002219 */ /* 0x000fe40000011603 */
[----:B------:R-:W-:Y:S02]  /*5fe0*/  SHF.R.U32.HI R3, RZ, R97, R6 ;  /* 0x00000061ff037219 */ /* 0x000fe40000011606 */
[----:B------:R-:W-:Y:S01]  /*5ff0*/  @P2 SHF.R.U32.HI R4, RZ, R37, R2 ;  /* 0x00000025ff042219 */ /* 0x000fe20000011602 */
[----:B------:R-:W-:Y:S01]  /*6000*/  IMAD R0, R40, R0, RZ ;  /* 0x0000000028007224 */ /* 0x000fe200078e02ff */
[----:B------:R-:W-:Y:S02]  /*6010*/  SEL R3, R43, R3, !P0 ;  /* 0x000000032b037207 */ /* 0x000fe40004000000 */
[----:B------:R-:W-:Y:S01]  /*6020*/  SEL R2, R44, R5, !P3 ;  /* 0x000000052c027207 */ /* 0x000fe20005800000 */
[----:B------:R-:W-:Y:S01]  /*6030*/  IMAD R5, R40, R4, RZ ;  /* 0x0000000428057224 */ /* 0x000fe200078e02ff */
[C---:B------:R-:W-:Y:S01]  /*6040*/  ISETP.GE.AND P0, PT, R3.reuse, R0, PT ;  /* 0x000000000300720c */ /* 0x040fe20003f06270 */
[C---:B------:R-:W-:Y:S03]  /*6050*/  IMAD.HI.U32 R0, R3.reuse, R36, RZ ;  /* 0x0000002403007227 */ /* 0x040fe600078e00ff */
[C---:B------:R-:W-:Y:S02]  /*6060*/  ISETP.GE.OR P0, PT, R2.reuse, R5, P0 ;  /* 0x000000050200720c */ /* 0x040fe40000706670 */
[----:B------:R-:W-:Y:S04]  /*6070*/  SHF.R.U32.HI R0, RZ, R37, R0 ;  /* 0x00000025ff007219 */ /* 0x000fe80000011600 */
[C---:B------:R-:W-:Y:S05]  /*6080*/  SEL R6, R3.reuse, R0, !P2 ;  /* 0x0000000003067207 */ /* 0x040fea0005000000 */
        /* <DEDUP_REMOVED lines=14> */
[----:B------:R-:W-:Y:S07]  /*6170*/  IMAD R43, R3, R38, R43 ;  /* 0x00000026032b7224 */ /* 0x000fee00078e022b */
.L_x_115:
[----:B-1----:R-:W-:Y:S01]  /*6180*/  @!P1 ISETP.NE.AND P0, PT, R8, 0x1, PT ;  /* 0x000000010800980c */ /* 0x002fe20003f05270 */
[----:B------:R-:W-:Y:S01]  /*6190*/  @!P1 IMAD.HI.U32 R0, R44, R10, RZ ;  /* 0x0000000a2c009227 */ /* 0x000fe200078e00ff */
[----:B------:R-:W-:Y:S01]  /*61a0*/  @!P1 ISETP.NE.AND P2, PT, R7, 0x1, PT ;  /* 0x000000010700980c */ /* 0x000fe20003f45270 */
[----:B------:R-:W-:Y:S01]  /*61b0*/  ULOP3.LUT UP0, URZ, UR48, 0x90, URZ, 0xc0, !UPT ;  /* 0x0000009030ff7892 */ /* 0x000fe2000f80c0ff */
[----:B------:R-:W-:Y:S01]  /*61c0*/  R2UR UR42, R14 ;  /* 0x000000000e2a72ca */ /* 0x000fe200000e0000 */
[----:B------:R-:W-:Y:S01]  /*61d0*/  @!P1 IMAD.HI.U32 R2, R43, R9, RZ ;  /* 0x000000092b029227 */ /* 0x000fe200078e00ff */
[----:B------:R-:W-:Y:S02]  /*61e0*/  @!P1 SHF.R.U32.HI R0, RZ, R11, R0 ;  /* 0x0000000bff009219 */ /* 0x000fe40000011600 */
[----:B------:R-:W-:Y:S01]  /*61f0*/  R2UR UR41, R15 ;  /* 0x000000000f2972ca */ /* 0x000fe200000e0000 */
[----:B------:R-:W-:Y:S01]  /*6200*/  VIADD R112, R112, 0x1 ;  /* 0x0000000170707836 */ /* 0x000fe20000000000 */
[----:B------:R-:W-:Y:S02]  /*6210*/  @!P1 SHF.R.U32.HI R2, RZ, R12, R2 ;  /* 0x0000000cff029219 */ /* 0x000fe40000011602 */
[----:B------:R-:W-:Y:S02]  /*6220*/  @!P1 SEL R3, R44, R0, !P2 ;  /* 0x000000002c039207 */ /* 0x000fe40005000000 */
[----:B------:R-:W-:Y:S02]  /*6230*/  @!P1 SEL R2, R43, R2, !P0 ;  /* 0x000000022b029207 */ /* 0x000fe40004000000 */
[----:B------:R-:W-:Y:S01]  /*6240*/  @P4 SHF.R.U32.HI R103, RZ, 0x10, R17 ;  /* 0x00000010ff674819 */ /* 0x000fe20000011611 */
[----:B------:R-:W-:Y:S02]  /*6250*/  USHF.L.U32 UR42, UR42, 0x6, URZ ;  /* 0x000000062a2a7899 */ /* 0x000fe400080006ff */
[----:B------:R-:W-:Y:S02]  /*6260*/  @!P1 IMAD.IADD R0, R2, 0x1, -R3 ;  /* 0x0000000102009824 */ /* 0x000fe400078e0a03 */
[----:B------:R-:W-:Y:S01]  /*6270*/  @!P1 IMAD.IADD R2, R3, 0x1, -R2 ;  /* 0x0000000103029824 */ /* 0x000fe200078e0a02 */
[----:B------:R-:W-:Y:S01]  /*6280*/  USHF.L.U32 UR41, UR41, 0x8, URZ ;  /* 0x0000000829297899 */ /* 0x000fe200080006ff */
[----:B------:R-:W-:Y:S02]  /*6290*/  @!P1 IMAD R44, R0, R7, R44 ;  /* 0x00000007002c9224 */ /* 0x000fe400078e022c */
[----:B------:R-:W-:Y:S01]  /*62a0*/  @!P1 IMAD R43, R2, R8, R43 ;  /* 0x00000008022b9224 */ /* 0x000fe200078e022b */
[----:B------:R-:W-:Y:S08]  /*62b0*/  BRA.U !UP0, `(.L_x_116) ;  /* 0x0000000108407547 */ /* 0x000ff0000b800000 */
[----:B------:R-:W1:Y:S01]  /*62c0*/  LDCU.64 UR8, c[0x4][0x88] ;  /* 0x01001100ff0877ac */ /* 0x000e620008000a00 */
[----:B------:R-:W-:Y:S01]  /*62d0*/  MOV R3, 0x0 ;  /* 0x0000000000037802 */ /* 0x000fe20000000f00 */
[----:B------:R-:W-:Y:S02]  /*62e0*/  HFMA2 R12, -RZ, RZ, 0, 5.9604644775390625e-08 ;  /* 0x00000001ff0c7431 */ /* 0x000fe400000001ff */
[----:B------:R-:W-:Y:S02]  /*62f0*/  IMAD.MOV.U32 R8, RZ, RZ, 0x70 ;  /* 0x00000070ff087424 */ /* 0x000fe400078e00ff */
[----:B------:R-:W-:Y:S01]  /*6300*/  IMAD.MOV.U32 R13, RZ, RZ, RZ ;  /* 0x000000ffff0d7224 */ /* 0x000fe200078e00ff */
[----:B------:R-:W2:Y:S01]  /*6310*/  LDCU.64 UR6, c[0x4][0x90] ;  /* 0x01001200ff0677ac */ /* 0x000ea20008000a00 */
[----:B------:R-:W3:Y:S01]  /*6320*/  LDC.64 R2, c[0x4][R3] ;  /* 0x0100000003027b82 */ /* 0x000ee20000000a00 */
[----:B------:R-:W4:Y:S01]  /*6330*/  LDCU.64 UR4, c[0x4][0x8] ;  /* 0x01000100ff0477ac */ /* 0x000f220008000a00 */
[----:B-1----:R-:W-:Y:S01]  /*6340*/  MOV R5, UR9 ;  /* 0x0000000900057c02 */ /* 0x002fe20008000f00 */
[----:B------:R-:W-:Y:S01]  /*6350*/  IMAD.U32 R4, RZ, RZ, UR8 ;  /* 0x00000008ff047e24 */ /* 0x000fe2000f8e00ff */
[----:B--2---:R-:W-:Y:S01]  /*6360*/  MOV R7, UR7 ;  /* 0x0000000700077c02 */ /* 0x004fe20008000f00 */
[----:B------:R-:W-:Y:S01]  /*6370*/  IMAD.U32 R6, RZ, RZ, UR6 ;  /* 0x00000006ff067e24 */ /* 0x000fe2000f8e00ff */
[----:B----4-:R-:W-:Y:S01]  /*6380*/  MOV R11, UR5 ;  /* 0x00000005000b7c02 */ /* 0x010fe20008000f00 */
[----:B------:R-:W-:Y:S02]  /*6390*/  IMAD.U32 R10, RZ, RZ, UR4 ;  /* 0x00000004ff0a7e24 */ /* 0x000fe4000f8e00ff */
[----:B------:R-:W-:Y:S07]  /*63a0*/  LEPC R20, `(.L_x_116) ;  /* 0x000000001014794e */ /* 0x000fee0000000000 */
[----:B---3-5:R-:W-:Y:S05]  /*63b0*/  CALL.ABS.NOINC R2 ;  /* 0x0000000002007343 */ /* 0x028fea0003c00000 */
.L_x_116:
[----:B------:R-:W-:Y:S01]  /*63c0*/  LOP3.LUT P0, RZ, R108, 0x90, RZ, 0xc0, !PT ;  /* 0x000000906cff7812 */ /* 0x000fe2000780c0ff */
[----:B------:R-:W-:Y:S11]  /*63d0*/  BSSY.RECONVERGENT B6, `(.L_x_117) ;  /* 0x0000013000067945 */ /* 0x000ff60003800200 */
[----:B------:R-:W-:Y:S01]  /*63e0*/  @!UPT UIADD3 URZ, UPT, UPT, URZ, URZ, URZ ;  /* 0x000000fffffff290 */ /* 0x000fe2000fffe0ff */
[----:B------:R-:W-:Y:S05]  /*63f0*/  @!P0 BRA `(.L_x_118) ;  /* 0x0000000000408947 */ /* 0x000fea0003800000 */
        /* <DEDUP_REMOVED lines=16> */
.L_x_118:
[----:B------:R-:W-:Y:S05]  /*6500*/  BSYNC.RECONVERGENT B6 ;  /* 0x0000000000067941 */ /* 0x000fea0003800200 */
.L_x_117:
[----:B------:R-:W-:Y:S01]  /*6510*/  ISETP.NE.U32.AND P4, PT, R90, RZ, PT ;  /* 0x000000ff5a00720c */ /* 0x000fe20003f85070 */
[----:B------:R-:W-:Y:S01]  /*6520*/  UISETP.NE.AND UP2, UPT, UR50, URZ, UPT ;  /* 0x000000ff3200728c */ /* 0x000fe2000bf45270 */
[----:B------:R-:W-:Y:S01]  /*6530*/  ISETP.NE.U32.AND P3, PT, RZ, UR38, PT ;  /* 0x00000026ff007c0c */ /* 0x000fe2000bf65070 */
[----:B------:R-:W-:Y:S01]  /*6540*/  UISETP.NE.U32.AND UP1, UPT, UR44, URZ, UPT ;  /* 0x000000ff2c00728c */ /* 0x000fe2000bf25070 */
[----:B------:R-:W-:Y:S01]  /*6550*/  ISETP.NE.AND.EX P4, PT, R91, RZ, PT, P4 ;  /* 0x000000ff5b00720c */ /* 0x000fe20003f85340 */
[----:B------:R-:W-:Y:S01]  /*6560*/  UPLOP3.LUT UP0, UPT, UPT, UPT, UPT, 0x40, 0x4 ;  /* 0x000000000004789c */ /* 0x000fe20003f0e870 */
[----:B------:R-:W-:Y:S01]  /*6570*/  ISETP.NE.AND.EX P3, PT, RZ, UR39, PT, P3 ;  /* 0x00000027ff007c0c */ /* 0x000fe2000bf65330 */
[----:B------:R-:W-:Y:S01]  /*6580*/  UISETP.NE.AND.EX UP1, UPT, UR45, URZ, UPT, UP1 ;  /* 0x000000ff2d00728c */ /* 0x000fe2000bf25310 */
[----:B------:R-:W-:Y:S04]  /*6590*/  PLOP3.LUT P1, PT, PT, PT, UP2, 0x80, 0x8 ;  /* 0x000000000008781c */ /* 0x000fe80003f2f028 */
[----:B------:R-:W-:Y:S06]  /*65a0*/  @UP2 UPLOP3.LUT UP0, UPT, UPT, UPT, UP1, 0x80, 0x8 ;  /* 0x000000000008289c */ /* 0x000fec0003f0f010 */
[----:B------:R-:W-:Y:S01]  /*65b0*/  PLOP3.LUT P0, PT, PT, PT, UP0, 0x80, 0x8 ;  /* 0x000000000008781c */ /* 0x000fe20003f0f008 */
[----:B------:R-:W-:Y:S01]  /*65c0*/  @!UPT UIADD3 URZ, UPT, UPT, URZ, URZ, URZ ;  /* 0x000000fffffff290 */ /* 0x000fe2000fffe0ff */
[----:B------:R-:W-:Y:S11]  /*65d0*/  BRA.U !UP1, `(.L_x_119) ;  /* 0x0000000109387547 */ /* 0x000ff6000b800000 */
[----:B------:R-:W-:Y:S01]  /*65e0*/  UISETP.NE.U32.AND UP0, UPT, UR38, URZ, UPT ;  /* 0x000000ff2600728c */ /* 0x000fe2000bf05070 */
[----:B------:R-:W-:Y:S02]  /*65f0*/  HFMA2 R0, -RZ, RZ, 0, 5.9604644775390625e-08 ;  /* 0x00000001ff007431 */ /* 0x000fe400000001ff */
[----:B------:R-:W-:Y:S01]  /*6600*/  IMAD.MOV.U32 R96, RZ, RZ, 0x1 ;  /* 0x00000001ff607424 */ /* 0x000fe200078e00ff */
[----:B------:R-:W-:Y:S06]  /*6610*/  UISETP.NE.AND.EX UP0, UPT, UR39, URZ, UPT, UP0 ;  /* 0x000000ff2700728c */ /* 0x000fec000bf05300 */
[----:B------:R-:W-:Y:S05]  /*6620*/  PLOP3.LUT P2, PT, PT, PT, UP0, 0x80, 0x8 ;  /* 0x000000000008781c */ /* 0x000fea0003f4f008 */
[----:B------:R-:W1:Y:S01]  /*6630*/  @UP0 LDCU.64 UR6, c[0x0][0x888] ;  /* 0x00011100ff0607ac */ /* 0x000e620008000a00 */
[----:B------:R-:W-:Y:S07]  /*6640*/  @UP0 UIMAD UR4, UR36, UR44, URZ ;  /* 0x0000002c240402a4 */ /* 0x000fee000f8e02ff */
[----:B------:R-:W-:Y:S01]  /*6650*/  @!P2 PRMT R96, R0, 0x7610, R96 ;  /* 0x000076100060a816 */ /* 0x000fe20000000060 */
[----:B-1----:R-:W-:Y:S03]  /*6660*/  @UP0 UIMAD.WIDE UR6, UR4, 0x4, UR6 ;  /* 0x00000004040608a5 */ /* 0x002fe6000f8e0206 */
[----:B------:R-:W1:Y:S03]  /*6670*/  @!UP0 LDCU UR4, c[0x0][0x880] ;  /* 0x00011000ff0487ac */ /* 0x000e660008000800 */
[----:B------:R-:W-:Y:S01]  /*6680*/  IMAD.U32 R2, RZ, RZ, UR6 ;  /* 0x00000006ff027e24 */ /* 0x000fe2000f8e00ff */
[----:B------:R-:W-:Y:S05]  /*6690*/  MOV R3, UR7 ;  /* 0x0000000700037c02 */ /* 0x000fea0008000f00 */
[----:B-----5:R2:W5:Y:S02]  /*66a0*/  @P2 LDG.E R49, desc[UR46][R2.64] ;  /* 0x0000002e02312981 */ /* 0x020564000c1e1900 */
[----:B-12---:R-:W-:Y:S02]  /*66b0*/  @!P2 IMAD.U32 R49, RZ, RZ, UR4 ;  /* 0x00000004ff31ae24 */ /* 0x006fe4000f8e00ff */
.L_x_119:
[----:B------:R-:W-:Y:S05]  /*66c0*/  @!P4 BRA `(.L_x_120) ;  /* 0x000000000020c947 */ /* 0x000fea0003800000 */
[----:B------:R-:W-:Y:S04]  /*66d0*/  ISETP.NE.U32.AND P2, PT, R88, RZ, PT ;  /* 0x000000ff5800720c */ /* 0x000fe80003f45070 */
[----:B------:R-:W-:Y:S11]  /*66e0*/  ISETP.NE.AND.EX P2, PT, R89, RZ, PT, P2 ;  /* 0x000000ff5900720c */ /* 0x000ff60003f45320 */
[----:B------:R-:W-:Y:S02]  /*66f0*/  @!UPT UIADD3 URZ, UPT, UPT, URZ, URZ, URZ ;  /* 0x000000fffffff290 */ /* 0x000fe4000fffe0ff */
[----:B------:R-:W1:Y:S01]  /*6700*/  @P2 LDC.64 R2, c[0x0][0x8a8] ;  /* 0x00022a00ff022b82 */ /* 0x000e620000000a00 */
[----:B------:R-:W-:Y:S04]  /*6710*/  @P2 IMAD R0, R90, UR36, RZ ;  /* 0x000000245a002c24 */ /* 0x000fe8000f8e02ff */
[----:B-1----:R-:W-:Y:S05]  /*6720*/  @P2 IMAD.WIDE R2, R0, 0x4, R2 ;  /* 0x0000000400022825 */ /* 0x002fea00078e0202 */
[----:B-----5:R1:W5:Y:S02]  /*6730*/  @P2 LDG.E R47, desc[UR46][R2.64] ;  /* 0x0000002e022f2981 */ /* 0x020364000c1e1900 */
[----:B-1----:R-:W2:Y:S02]  /*6740*/  @!P2 LDC R47, c[0x0][0x8a0] ;  /* 0x00022800ff2fab82 */ /* 0x002ea40000000800 */
.L_x_120:
[----:B-----5:R-:W-:Y:S01]  /*6750*/  FSETP.NEU.AND P2, PT, R49, RZ, PT ;  /* 0x000000ff3100720b */ /* 0x020fe20003f4d000 */
[----:B------:R-:W-:Y:S01]  /*6760*/  BSSY B1, `(.L_x_121) ;  /* 0x0000042000017945 */ /* 0x000fe20003800000 */
[----:B------:R-:W-:Y:S01]  /*6770*/  SEL R2, RZ, 0xffffffff, P3 ;  /* 0xffffffffff027807 */ /* 0x000fe20001800000 */
[----:B------:R-:W-:Y:S01]  /*6780*/  IMAD.MOV.U32 R114, RZ, RZ, 0x1 ;  /* 0x00000001ff727424 */ /* 0x000fe200078e00ff */
[----:B------:R-:W-:Y:S01]  /*6790*/  LOP3.LUT P3, RZ, R96, 0xff, RZ, 0xc0, !PT ;  /* 0x000000ff60ff7812 */ /* 0x000fe2000786c0ff */
[----:B------:R-:W-:Y:S01]  /*67a0*/  IMAD R48, R45, 0x80, R46 ;  /* 0x000000802d307824 */ /* 0x000fe200078e022e */
[----:B------:R-:W-:Y:S02]  /*67b0*/  @P1 SEL R0, RZ, 0xffffffff, P2 ;  /* 0xffffffffff001807 */ /* 0x000fe40001000000 */
[----:B------:R-:W-:Y:S02]  /*67c0*/  CS2R R86, SRZ ;  /* 0x0000000000567805 */ /* 0x000fe4000001ff00 */
[----:B------:R-:W-:Y:S02]  /*67d0*/  LEA R3, R105, UR49, 0x3 ;  /* 0x0000003169037c11 */ /* 0x000fe4000f8e18ff */
[----:B------:R-:W-:Y:S02]  /*67e0*/  CS2R R84, SRZ ;  /* 0x0000000000547805 */ /* 0x000fe4000001ff00 */
[----:B------:R-:W-:Y:S02]  /*67f0*/  @P0 SEL R0, R2, R0, !P3 ;  /* 0x0000000002000207 */ /* 0x000fe40005800000 */
[----:B------:R-:W-:Y:S02]  /*6800*/  CS2R R82, SRZ ;  /* 0x0000000000527805 */ /* 0x000fe4000001ff00 */
[----:B------:R-:W-:Y:S02]  /*6810*/  LEA R111, R45, UR49, 0x3 ;  /* 0x000000312d6f7c11 */ /* 0x000fe4000f8e18ff */
[----:B------:R-:W-:Y:S02]  /*6820*/  CS2R R80, SRZ ;  /* 0x0000000000507805 */ /* 0x000fe4000001ff00 */
[----:B------:R-:W-:Y:S02]  /*6830*/  @P1 LOP3.LUT R0, R0, 0x1, RZ, 0xc0, !PT ;  /* 0x0000000100001812 */ /* 0x000fe400078ec0ff */
[----:B------:R-:W-:Y:S02]  /*6840*/  SHF.L.U32 R4, R107, 0x1f, RZ ;  /* 0x0000001f6b047819 */ /* 0x000fe400000006ff */
[----:B------:R-:W-:Y:S04]  /*6850*/  ISETP.NE.U32.OR P5, PT, R0, 0x1, !P1 ;  /* 0x000000010000780c */ /* 0x000fe80004fa5470 */
[----:B------:R-:W-:Y:S09]  /*6860*/  P2R R117, PR, RZ, 0x20 ;  /* 0x00000020ff757803 */ /* 0x000ff20000000000 */
[----:B------:R-:W-:Y:S04]  /*6870*/  @P5 SHF.L.U32 R0, R104, 0x1f, RZ ;  /* 0x0000001f68005819 */ /* 0x000fe800000006ff */
[----:B------:R1:W3:Y:S01]  /*6880*/  @P5 SYNCS.PHASECHK.TRANS64.TRYWAIT P1, [R3+URZ+0x100], R0 ;  /* 0x00010000030055a7 */ /* 0x0002e200080211ff */
[----:B------:R4:W2:Y:S01]  /*6890*/  SYNCS.PHASECHK.TRANS64.TRYWAIT P0, [R111+URZ+0x170], R4 ;  /* 0x000170046f0075a7 */ /* 0x0008a200080011ff */
[----:B-1----:R-:W-:Y:S02]  /*68a0*/  SEL R0, RZ, 0xffffffff, P2 ;  /* 0xffffffffff007807 */ /* 0x002fe40001000000 */
[----:B------:R-:W-:Y:S11]  /*68b0*/  PLOP3.LUT P2, PT, PT, PT, UP1, 0x80, 0x8 ;  /* 0x000000000008781c */ /* 0x000ff60003f4f018 */
[----:B------:R-:W-:Y:S02]  /*68c0*/  @!UPT UIADD3 URZ, UPT, UPT, URZ, URZ, URZ ;  /* 0x000000fffffff290 */ /* 0x000fe4000fffe0ff */
[----:B------:R-:W-:Y:S04]  /*68d0*/  @P2 SEL R0, R2, R0, !P3 ;  /* 0x0000000002002207 */ /* 0x000fe80005800000 */
[----:B------:R-:W-:Y:S04]  /*68e0*/  LOP3.LUT R0, R0, 0x1, RZ, 0xc0, !PT ;  /* 0x0000000100007812 */ /* 0x000fe800078ec0ff */
[----:B------:R-:W-:Y:S04]  /*68f0*/  ISETP.NE.U32.AND P4, PT, R0, 0x1, PT ;  /* 0x000000010000780c */ /* 0x000fe80003f85070 */
[----:B------:R-:W-:Y:S02]  /*6900*/  P2R R115, PR, RZ, 0x10 ;  /* 0x00000010ff737803 */ /* 0x000fe40000000000 */
[----:B---3--:R-:W-:Y:S01]  /*6910*/  @P5 SEL R114, RZ, 0x1, !P1 ;  /* 0x00000001ff725807 */ /* 0x008fe20004800000 */
[----:B--2-4-:R-:W-:Y:S06]  /*6920*/  @!P5 BRA `(.L_x_122) ;  /* 0x000000000094d947 */ /* 0x014fec0003800000 */
[----:B------:R-:W-:Y:S01]  /*6930*/  @P4 IMAD R5, R105, 0x1000, R100 ;  /* 0x0000100069054824 */ /* 0x000fe200078e0264 */
[----:B------:R-:W-:Y:S01]  /*6940*/  LOP3.LUT P5, RZ, R101, 0x80, RZ, 0xc0, !PT ;  /* 0x0000008065ff7812 */ /* 0x000fe200078ac0ff */
[----:B------:R-:W-:Y:S01]  /*6950*/  BSSY B0, `(.L_x_123) ;  /* 0x0000010000007945 */ /* 0x000fe20003800000 */
[----:B------:R-:W-:Y:S01]  /*6960*/  ISETP.NE.AND P2, PT, R114, RZ, PT ;  /* 0x000000ff7200720c */ /* 0x000fe20003f45270 */
[----:B------:R-:W-:Y:S01]  /*6970*/  @P4 VIADD R2, R5, UR49 ;  /* 0x0000003105024c36 */ /* 0x000fe20008000000 */
[----:B------:R-:W-:Y:S02]  /*6980*/  PLOP3.LUT P1, PT, PT, PT, PT, 0x8, 0x80 ;  /* 0x000000000080781c */ /* 0x000fe40003f2e170 */
[----:B------:R-:W-:Y:S02]  /*6990*/  CS2R R82, SRZ ;  /* 0x0000000000527805 */ /* 0x000fe4000001ff00 */
[----:B------:R-:W-:Y:S01]  /*69a0*/  @P4 PLOP3.LUT P1, PT, P5, PT, PT, 0x80, 0x8 ;  /* 0x000000000008481c */ /* 0x000fe20002f2f070 */
[C---:B------:R-:W-:Y:S01]  /*69b0*/  @P4 VIADD R0, R2.reuse, 0x300 ;  /* 0x0000030002004836 */ /* 0x040fe20000000000 */
[----:B------:R-:W-:Y:S01]  /*69c0*/  CS2R R80, SRZ ;  /* 0x0000000000507805 */ /* 0x000fe2000001ff00 */
[----:B------:R-:W-:Y:S01]  /*69d0*/  @P4 VIADD R2, R2, 0x310 ;  /* 0x0000031002024836 */ /* 0x000fe20000000000 */
[----:B------:R-:W-:Y:S02]  /*69e0*/  CS2R R86, SRZ ;  /* 0x0000000000567805 */ /* 0x000fe4000001ff00 */
[----:B------:R-:W-:Y:S07]  /*69f0*/  CS2R R84, SRZ ;  /* 0x0000000000547805 */ /* 0x000fee000001ff00 */
[----:B------:R-:W-:Y:S01]  /*6a00*/  @P1 VIADD R2, R0, 0xfffffff0 ;  /* 0xfffffff000021836 */ /* 0x000fe20000000000 */
[----:B------:R-:W-:Y:S06]  /*6a10*/  @P2 BRA `(.L_x_124) ;  /* 0x00000000000c2947 */ /* 0x000fec0003800000 */
[----:B------:R-:W-:Y:S04]  /*6a20*/  SHF.L.U32 R0, R104, 0x1f, RZ ;  /* 0x0000001f68007819 */ /* 0x000fe800000006ff */
[----:B------:R-:W1:Y:S02]  /*6a30*/  SYNCS.PHASECHK.TRANS64.TRYWAIT P1, [R3+URZ+0x100], R0 ;  /* 0x00010000030075a7 */ /* 0x000e6400080211ff */
[----:B-1----:R-:W-:Y:S05]  /*6a40*/  @!P1 BRA `(.L_x_125) ;  /* 0x0000004400bc9947 */ /* 0x002fea0003800000 */
.L_x_124:
[----:B------:R-:W-:Y:S05]  /*6a50*/  BSYNC B0 ;  /* 0x0000000000007941 */ /* 0x000fea0003800000 */
.L_x_123:
[----:B------:R-:W-:Y:S01]  /*6a60*/  ISETP.NE.AND P1, PT, R115, RZ, PT ;  /* 0x000000ff7300720c */ /* 0x000fe20003f25270 */
[----:B-1----:R-:W-:Y:S02]  /*6a70*/  VIADD R3, R3, 0x120 ;  /* 0x0000012003037836 */ /* 0x002fe40000000000 */
[----:B------:R-:W-:Y:S02]  /*6a80*/  IMAD.U32 R0, RZ, RZ, UR37 ;  /* 0x00000025ff007e24 */ /* 0x000fe4000f8e00ff */
[----:B------:R-:W-:Y:S03]  /*6a90*/  VIADD R105, R105, 0x1 ;  /* 0x0000000169697836 */ /* 0x000fe60000000000 */
[----:B------:R-:W-:Y:S05]  /*6aa0*/  PRMT R0, R0, 0x654, R3 ;  /* 0x0000065400007816 */ /* 0x000fea0000000003 */
[----:B------:R1:W2:Y:S04]  /*6ab0*/  @P1 LDS.128 R80, [R5+UR49+0x300] ;  /* 0x0003003105501984 */ /* 0x0002a80008000c00 */
[----:B------:R1:W3:Y:S01]  /*6ac0*/  @P1 LDS.128 R84, [R2] ;  /* 0x0000000002541984 */ /* 0x0002e20000000c00 */
[C---:B------:R-:W-:Y:S01]  /*6ad0*/  ISETP.NE.AND P1, PT, R105.reuse, 0x4, PT ;  /* 0x000000046900780c */ /* 0x040fe20003f25270 */
[----:B------:R-:W-:Y:S01]  /*6ae0*/  @!PT LDS RZ, [RZ] ;  /* 0x00000000fffff984 */ /* 0x000fe20000000800 */
[----:B------:R-:W-:Y:S01]  /*6af0*/  @!PT LDS RZ, [RZ] ;  /* 0x00000000fffff984 */ /* 0x000fe20000000800 */
[----:B------:R-:W-:Y:S01]  /*6b00*/  @!PT LDS RZ, [RZ] ;  /* 0x00000000fffff984 */ /* 0x000fe20000000800 */
[----:B------:R-:W-:Y:S01]  /*6b10*/  @!PT LDS RZ, [RZ] ;  /* 0x00000000fffff984 */ /* 0x000fe20000000800 */
[----:B------:R4:W-:Y:S06]  /*6b20*/  MEMBAR.ALL.CTA ;  /* 0x0000000000007992 */ /* 0x0009ec0000008000 */
[----:B----4-:R-:W4:Y:S01]  /*6b30*/  FENCE.VIEW.ASYNC.S ;  /* 0x00000000000073c6 */ /* 0x010f220000000000 */
[----:B------:R-:W-:Y:S01]  /*6b40*/  SEL R105, R105, RZ, P1 ;  /* 0x000000ff69697207 */ /* 0x000fe20000800000 */
[----:B----4-:R4:W-:Y:S02]  /*6b50*/  SYNCS.ARRIVE.TRANS64.RED.A1T0 RZ, [R0+URZ], RZ ;  /* 0x000000ff00ff79a7 */ /* 0x0109e400081004ff */
[----:B----4-:R-:W-:Y:S04]  /*6b60*/  SEL R0, RZ, 0x1, P1 ;  /* 0x00000001ff007807 */ /* 0x010fe80000800000 */
[----:B-12---:R-:W-:Y:S02]  /*6b70*/  LOP3.LUT R104, R104, R0, RZ, 0x3c, !PT ;  /* 0x0000000068687212 */ /* 0x006fe400078e3cff */
.L_x_122:
[----:B------:R-:W-:Y:S05]  /*6b80*/  BSYNC B1 ;  /* 0x0000000000017941 */ /* 0x000fea0003800000 */
.L_x_121:
[----:B------:R-:W-:Y:S04]  /*6b90*/  SHF.R.U32.HI R0, RZ, 0x15, R48 ;  /* 0x00000015ff007819 */ /* 0x000fe80000011630 */
[----:B------:R-:W-:Y:S01]  /*6ba0*/  LOP3.LUT P1, RZ, R0, 0x3, R102, 0x48, !PT ;  /* 0x0000000300ff7812 */ /* 0x000fe20007824866 */
[----:B------:R-:W-:Y:S01]  /*6bb0*/  @!UPT UIADD3 URZ, UPT, UPT, URZ, URZ, URZ ;  /* 0x000000fffffff290 */ /* 0x000fe2000fffe0ff */
[----:B------:R-:W-:Y:S11]  /*6bc0*/  @P0 BRA `(.L_x_126) ;  /* 0x0000000000080947 */ /* 0x000ff60003800000 */
[----:B------:R-:W1:Y:S02]  /*6bd0*/  SYNCS.PHASECHK.TRANS64.TRYWAIT P0, [R111+URZ+0x170], R4 ;  /* 0x000170046f0075a7 */ /* 0x000e6400080011ff */
[----:B-1----:R-:W-:Y:S05]  /*6be0*/  @!P0 BRA `(.L_x_127) ;  /* 0x0000004400688947 */ /* 0x002fea0003800000 */
.L_x_126:
[----:B------:R-:W-:Y:S05]  /*6bf0*/  @!P1 BRA `(.L_x_128) ;  /* 0x0000000000409947 */ /* 0x000fea0003800000 */
[----:B------:R-:W2:Y:S01]  /*6c00*/  LDCU.64 UR8, c[0x4][0x78] ;  /* 0x01000f00ff0877ac */ /* 0x000ea20008000a00 */
[----:B------:R-:W-:Y:S01]  /*6c10*/  MOV R3, 0x0 ;  /* 0x0000000000037802 */ /* 0x000fe20000000f00 */
[----:B------:R-:W-:Y:S02]  /*6c20*/  HFMA2 R12, -RZ, RZ, 0, 5.9604644775390625e-08 ;  /* 0x00000001ff0c7431 */ /* 0x000fe400000001ff */
[----:B------:R-:W-:Y:S02]  /*6c30*/  IMAD.MOV.U32 R8, RZ, RZ, 0x192 ;  /* 0x00000192ff087424 */ /* 0x000fe400078e00ff */
[----:B------:R-:W-:Y:S01]  /*6c40*/  IMAD.MOV.U32 R13, RZ, RZ, RZ ;  /* 0x000000ffff0d7224 */ /* 0x000fe200078e00ff */
[----:B------:R-:W4:Y:S01]  /*6c50*/  LDCU.64 UR6, c[0x4][0x80] ;  /* 0x01001000ff0677ac */ /* 0x000f220008000a00 */
[----:B------:R-:W3:Y:S01]  /*6c60*/  LDC.64 R2, c[0x4][R3] ;  /* 0x0100000003027b82 */ /* 0x000ee20000000a00 */
[----:B------:R-:W5:Y:S01]  /*6c70*/  LDCU.64 UR4, c[0x4][0x18] ;  /* 0x01000300ff0477ac */ /* 0x000f620008000a00 */
[----:B--2---:R-:W-:Y:S01]  /*6c80*/  MOV R5, UR9 ;  /* 0x0000000900057c02 */ /* 0x004fe20008000f00 */
[----:B-1----:R-:W-:Y:S01]  /*6c90*/  IMAD.U32 R4, RZ, RZ, UR8 ;  /* 0x00000008ff047e24 */ /* 0x002fe2000f8e00ff */
[----:B----4-:R-:W-:Y:S01]  /*6ca0*/  MOV R7, UR7 ;  /* 0x0000000700077c02 */ /* 0x010fe20008000f00 */
[----:B------:R-:W-:Y:S01]  /*6cb0*/  IMAD.U32 R6, RZ, RZ, UR6 ;  /* 0x00000006ff067e24 */ /* 0x000fe2000f8e00ff */
[----:B-----5:R-:W-:Y:S01]  /*6cc0*/  MOV R11, UR5 ;  /* 0x00000005000b7c02 */ /* 0x020fe20008000f00 */
[----:B------:R-:W-:Y:S02]  /*6cd0*/  IMAD.U32 R10, RZ, RZ, UR4 ;  /* 0x00000004ff0a7e24 */ /* 0x000fe4000f8e00ff */
[----:B------:R-:W-:Y:S07]  /*6ce0*/  LEPC R20, `(.L_x_128) ;  /* 0x000000001014794e */ /* 0x000fee0000000000 */
[----:B---3--:R-:W-:Y:S05]  /*6cf0*/  CALL.ABS.NOINC R2 ;  /* 0x0000000002007343 */ /* 0x008fea0003c00000 */
.L_x_128:
[----:B-1----:R-:W-:Y:S01]  /*6d00*/  F2FP.F16.E4M3.UNPACK_B R4, R81 ;  /* 0x00000051ff04723e */ /* 0x002fe200020006ff */
[----:B------:R-:W-:Y:S05]  /*6d10*/  WARPSYNC.ALL ;  /* 0x0000000000007948 */ /* 0x000fea0003800000 */
[----:B------:R-:W-:Y:S01]  /*6d20*/  R2UR UR4, R48 ;  /* 0x00000000300472ca */ /* 0x000fe200000e0000 */
[--C-:B------:R-:W-:Y:S01]  /*6d30*/  HADD2.F32 R53, -RZ, R4.reuse.H0_H0 ;  /* 0x20000004ff357230 */ /* 0x100fe20000004100 */
[-C--:B------:R-:W-:Y:S01]  /*6d40*/  F2FP.F16.E4M3.UNPACK_B R3, R80.reuse ;  /* 0x00000050ff03723e */ /* 0x080fe200020006ff */
[----:B------:R-:W-:Y:S01]  /*6d50*/  HADD2.F32 R54, -RZ, R4.H1_H1 ;  /* 0x30000004ff367230 */ /* 0x000fe20000004100 */
[----:B------:R-:W-:Y:S01]  /*6d60*/  F2FP.F16.E4M3.UNPACK_B R0, R80.H1 ;  /* 0x00000050ff00723e */ /* 0x000fe200030006ff */
[----:B------:R-:W-:Y:S01]  /*6d70*/  BSSY.RECONVERGENT B0, `(.L_x_129) ;  /* 0x000009e000007945 */ /* 0x000fe20003800200 */
[----:B------:R-:W-:Y:S01]  /*6d80*/  F2FP.F16.E4M3.UNPACK_B R64, R83.H1 ;  /* 0x00000053ff40723e */ /* 0x000fe200030006ff */
[--C-:B------:R-:W-:Y:S01]  /*6d90*/  HADD2.F32 R2, -RZ, R3.reuse.H0_H0 ;  /* 0x20000003ff027230 */ /* 0x100fe20000004100 */
[----:B---3--:R-:W-:Y:S01]  /*6da0*/  F2FP.F16.E4M3.UNPACK_B R74, R86 ;  /* 0x00000056ff4a723e */ /* 0x008fe200020006ff */
[----:B------:R-:W-:Y:S01]  /*6db0*/  HADD2.F32 R50, -RZ, R3.H1_H1 ;  /* 0x30000003ff327230 */ /* 0x000fe20000004100 */
[----:B------:R-:W-:Y:S01]  /*6dc0*/  F2FP.F16.E4M3.UNPACK_B R3, R81.H1 ;  /* 0x00000051ff03723e */ /* 0x000fe200030006ff */
[--C-:B------:R-:W-:Y:S01]  /*6dd0*/  HADD2.F32 R51, -RZ, R0.reuse.H0_H0 ;  /* 0x20000000ff337230 */ /* 0x100fe20000004100 */
[----:B------:R-:W-:Y:S01]  /*6de0*/  MOV R116, 0x10 ;  /* 0x0000001000747802 */ /* 0x000fe20000000f00 */
[----:B------:R-:W-:Y:S01]  /*6df0*/  HADD2.F32 R52, -RZ, R0.H1_H1 ;  /* 0x30000000ff347230 */ /* 0x000fe20000004100 */
[-C--:B------:R-:W-:Y:S01]  /*6e00*/  F2FP.F16.E4M3.UNPACK_B R0, R82.reuse ;  /* 0x00000052ff00723e */ /* 0x080fe200020006ff */
[----:B------:R-:W1:Y:S01]  /*6e10*/  LDTM.x32 R4, tmem[UR4] ;  /* 0x00000004000479ee */ /* 0x000e6200082c0000 */
[----:B------:R-:W-:Y:S01]  /*6e20*/  LOP3.LUT P5, RZ, R101, 0x80, RZ, 0xc0, !PT ;  /* 0x0000008065ff7812 */ /* 0x000fe200078ac0ff */
[--C-:B------:R-:W-:Y:S01]  /*6e30*/  HADD2.F32 R55, -RZ, R3.reuse.H0_H0 ;  /* 0x20000003ff377230 */ /* 0x100fe20000004100 */
[----:B------:R-:W-:Y:S01]  /*6e40*/  IADD3 R113, PT, PT, R100, UR49, RZ ;  /* 0x0000003164717c10 */ /* 0x000fe2000fffe0ff */
[--C-:B------:R-:W-:Y:S01]  /*6e50*/  HADD2.F32 R57, -RZ, R0.reuse.H0_H0 ;  /* 0x20000000ff397230 */ /* 0x100fe20000004100 */
[----:B------:R-:W-:Y:S01]  /*6e60*/  SEL R116, R116, 0xfffffff0, !P5 ;  /* 0xfffffff074747807 */ /* 0x000fe20006800000 */
[----:B------:R-:W-:Y:S01]  /*6e70*/  HADD2.F32 R58, -RZ, R0.H1_H1 ;  /* 0x30000000ff3a7230 */ /* 0x000fe20000004100 */
[----:B------:R-:W-:Y:S01]  /*6e80*/  F2FP.F16.E4M3.UNPACK_B R0, R83 ;  /* 0x00000053ff00723e */ /* 0x000fe200020006ff */
[----:B------:R-:W-:Y:S01]  /*6e90*/  HADD2.F32 R56, -RZ, R3.H1_H1 ;  /* 0x30000003ff387230 */ /* 0x000fe20000004100 */
[----:B------:R-:W-:Y:S01]  /*6ea0*/  F2FP.F16.E4M3.UNPACK_B R3, R82.H1 ;  /* 0x00000052ff03723e */ /* 0x000fe200030006ff */
[----:B------:R-:W-:Y:S01]  /*6eb0*/  HADD2.F32 R73, -RZ, R74.H0_H0 ;  /* 0x2000004aff497230 */ /* 0x000fe20000004100 */
[----:B------:R-:W-:Y:S01]  /*6ec0*/  IADD3 R113, PT, PT, R113, R116, RZ ;  /* 0x0000007471717210 */ /* 0x000fe20007ffe0ff */
[--C-:B------:R-:W-:Y:S01]  /*6ed0*/  HADD2.F32 R61, -RZ, R0.reuse.H0_H0 ;  /* 0x20000000ff3d7230 */ /* 0x100fe20000004100 */
[----:B------:R-:W-:Y:S01]  /*6ee0*/  ISETP.NE.AND P0, PT, R109, RZ, PT ;  /* 0x000000ff6d00720c */ /* 0x000fe20003f05270 */
[----:B------:R-:W-:Y:S01]  /*6ef0*/  HADD2.F32 R62, -RZ, R0.H1_H1 ;  /* 0x30000000ff3e7230 */ /* 0x000fe20000004100 */
[-C--:B------:R-:W-:Y:S01]  /*6f00*/  F2FP.F16.E4M3.UNPACK_B R0, R84.reuse.H1 ;  /* 0x00000054ff00723e */ /* 0x080fe200030006ff */
[--C-:B------:R-:W-:Y:S01]  /*6f10*/  HADD2.F32 R59, -RZ, R3.reuse.H0_H0 ;  /* 0x20000003ff3b7230 */ /* 0x100fe20000004100 */
[----:B------:R-:W-:Y:S01]  /*6f20*/  ISETP.NE.AND P6, PT, R117, RZ, PT ;  /* 0x000000ff7500720c */ /* 0x000fe20003fc5270 */
[----:B------:R-:W-:Y:S01]  /*6f30*/  HADD2.F32 R60, -RZ, R3.H1_H1 ;  /* 0x30000003ff3c7230 */ /* 0x000fe20000004100 */
[----:B------:R-:W-:Y:S01]  /*6f40*/  F2FP.F16.E4M3.UNPACK_B R3, R84 ;  /* 0x00000054ff03723e */ /* 0x000fe200020006ff */
[--C-:B------:R-:W-:Y:S02]  /*6f50*/  HADD2.F32 R67, -RZ, R0.reuse.H0_H0 ;  /* 0x20000000ff437230 */ /* 0x100fe40000004100 */
[----:B------:R-:W-:Y:S01]  /*6f60*/  HADD2.F32 R68, -RZ, R0.H1_H1 ;  /* 0x30000000ff447230 */ /* 0x000fe20000004100 */
[----:B------:R-:W-:Y:S01]  /*6f70*/  F2FP.F16.E4M3.UNPACK_B R0, R85.H1 ;  /* 0x00000055ff00723e */ /* 0x000fe200030006ff */
[--C-:B------:R-:W-:Y:S02]  /*6f80*/  HADD2.F32 R65, -RZ, R3.reuse.H0_H0 ;  /* 0x20000003ff417230 */ /* 0x100fe40000004100 */
[C---:B-1----:R-:W-:Y:S01]  /*6f90*/  FMUL R7, R47.reuse, R7 ;  /* 0x000000072f077220 */ /* 0x042fe20000400000 */
[----:B------:R-:W-:Y:S01]  /*6fa0*/  HADD2.F32 R66, -RZ, R3.H1_H1 ;  /* 0x30000003ff427230 */ /* 0x000fe20000004100 */
[----:B------:R-:W-:Y:S01]  /*6fb0*/  F2FP.F16.E4M3.UNPACK_B R3, R85 ;  /* 0x00000055ff03723e */ /* 0x000fe200020006ff */
[--C-:B------:R-:W-:Y:S02]  /*6fc0*/  HADD2.F32 R71, -RZ, R0.reuse.H0_H0 ;  /* 0x20000000ff477230 */ /* 0x100fe40000004100 */
[----:B------:R-:W-:Y:S02]  /*6fd0*/  HADD2.F32 R72, -RZ, R0.H1_H1 ;  /* 0x30000000ff487230 */ /* 0x000fe40000004100 */
[----:B------:R-:W-:Y:S01]  /*6fe0*/  FMUL R0, R47, R4 ;  /* 0x000000042f007220 */ /* 0x000fe20000400000 */
[--C-:B------:R-:W-:Y:S01]  /*6ff0*/  HADD2.F32 R69, -RZ, R3.reuse.H0_H0 ;  /* 0x20000003ff457230 */ /* 0x100fe20000004100 */
[----:B------:R-:W-:Y:S01]  /*7000*/  F2FP.F16.E4M3.UNPACK_B R4, R87 ;  /* 0x00000057ff04723e */ /* 0x000fe200020006ff */
[----:B------:R-:W-:Y:S01]  /*7010*/  HADD2.F32 R70, -RZ, R3.H1_H1 ;  /* 0x30000003ff467230 */ /* 0x000fe20000004100 */
[----:B------:R-:W-:Y:S01]  /*7020*/  F2FP.F16.E4M3.UNPACK_B R3, R86.H1 ;  /* 0x00000056ff03723e */ /* 0x000fe200030006ff */
[----:B------:R-:W-:Y:S01]  /*7030*/  FFMA R0, R49, R2, R0 ;  /* 0x0000000231007223 */ /* 0x000fe20000000000 */
[----:B------:R-:W-:Y:S01]  /*7040*/  FMUL R2, R47, R5 ;  /* 0x000000052f027220 */ /* 0x000fe20000400000 */
[----:B------:R-:W-:Y:S01]  /*7050*/  HADD2.F32 R74, -RZ, R74.H1_H1 ;  /* 0x3000004aff4a7230 */ /* 0x000fe20000004100 */
[----:B------:R-:W-:Y:S01]  /*7060*/  F2FP.F16.E4M3.UNPACK_B R5, R87.H1 ;  /* 0x00000057ff05723e */ /* 0x000fe200030006ff */
[--C-:B------:R-:W-:Y:S02]  /*7070*/  HADD2.F32 R75, -RZ, R3.reuse.H0_H0 ;  /* 0x20000003ff4b7230 */ /* 0x100fe40000004100 */
[----:B------:R-:W-:Y:S01]  /*7080*/  FFMA R2, R49, R50, R2 ;  /* 0x0000003231027223 */ /* 0x000fe20000000002 */
[----:B------:R-:W-:Y:S02]  /*7090*/  HADD2.F32 R76, -RZ, R3.H1_H1 ;  /* 0x30000003ff4c7230 */ /* 0x000fe40000004100 */
[C---:B------:R-:W-:Y:S01]  /*70a0*/  FMUL R3, R47.reuse, R6 ;  /* 0x000000062f037220 */ /* 0x040fe20000400000 */
[--C-:B------:R-:W-:Y:S02]  /*70b0*/  HADD2.F32 R50, -RZ, R4.reuse.H0_H0 ;  /* 0x20000004ff327230 */ /* 0x100fe40000004100 */
[C---:B------:R-:W-:Y:S01]  /*70c0*/  FMUL R6, R47.reuse, R11 ;  /* 0x0000000b2f067220 */ /* 0x040fe20000400000 */
[----:B------:R-:W-:Y:S01]  /*70d0*/  FMUL R11, R47, R16 ;  /* 0x000000102f0b7220 */ /* 0x000fe20000400000 */
[C---:B------:R-:W-:Y:S01]  /*70e0*/  FFMA R3, R49.reuse, R51, R3 ;  /* 0x0000003331037223 */ /* 0x040fe20000000003 */
[----:B------:R-:W-:Y:S01]  /*70f0*/  FFMA R7, R49, R52, R7 ;  /* 0x0000003431077223 */ /* 0x000fe20000000007 */
[----:B------:R-:W-:Y:S02]  /*7100*/  HADD2.F32 R51, -RZ, R4.H1_H1 ;  /* 0x30000004ff337230 */ /* 0x000fe40000004100 */
[C---:B------:R-:W-:Y:S01]  /*7110*/  FMUL R4, R47.reuse, R9 ;  /* 0x000000092f047220 */ /* 0x040fe20000400000 */
[--C-:B------:R-:W-:Y:S02]  /*7120*/  HADD2.F32 R52, -RZ, R5.reuse.H0_H0 ;  /* 0x20000005ff347230 */ /* 0x100fe40000004100 */
[----:B------:R-:W-:Y:S01]  /*7130*/  FMUL R16, R47, R21 ;  /* 0x000000152f107220 */ /* 0x000fe20000400000 */
[----:B------:R-:W-:Y:S01]  /*7140*/  F2FP.SATFINITE.E4M3.F32.PACK_AB_MERGE_C R78, R7, R3, RZ ;  /* 0x00000003074e723e */ /* 0x000fe200048070ff */
[C---:B------:R-:W-:Y:S01]  /*7150*/  FMUL R3, R47.reuse, R8 ;  /* 0x000000082f037220 */ /* 0x040fe20000400000 */
[----:B------:R-:W-:Y:S02]  /*7160*/  HADD2.F32 R77, -RZ, R5.H1_H1 ;  /* 0x30000005ff4d7230 */ /* 0x000fe40000004100 */
[C---:B------:R-:W-:Y:S01]  /*7170*/  FMUL R7, R47.reuse, R12 ;  /* 0x0000000c2f077220 */ /* 0x040fe20000400000 */
[----:B------:R-:W-:Y:S01]  /*7180*/  FMUL R8, R47, R13 ;  /* 0x0000000d2f087220 */ /* 0x000fe20000400000 */
[C---:B------:R-:W-:Y:S01]  /*7190*/  FFMA R3, R49.reuse, R53, R3 ;  /* 0x0000003531037223 */ /* 0x040fe20000000003 */
[----:B------:R-:W-:Y:S01]  /*71a0*/  FFMA R4, R49, R54, R4 ;  /* 0x0000003631047223 */ /* 0x000fe20000000004 */
[C---:B------:R-:W-:Y:S01]  /*71b0*/  FMUL R12, R47.reuse, R17 ;  /* 0x000000112f0c7220 */ /* 0x040fe20000400000 */
[C---:B------:R-:W-:Y:S01]  /*71c0*/  FMUL R5, R47.reuse, R10 ;  /* 0x0000000a2f057220 */ /* 0x040fe20000400000 */
[C---:B------:R-:W-:Y:S01]  /*71d0*/  FMUL R9, R47.reuse, R14 ;  /* 0x0000000e2f097220 */ /* 0x040fe20000400000 */
[C---:B------:R-:W-:Y:S01]  /*71e0*/  FMUL R10, R47.reuse, R15 ;  /* 0x0000000f2f0a7220 */ /* 0x040fe20000400000 */
[----:B------:R-:W-:Y:S01]  /*71f0*/  FMUL R15, R47, R20 ;  /* 0x000000142f0f7220 */ /* 0x000fe20000400000 */
[C---:B------:R-:W-:Y:S01]  /*7200*/  FFMA R5, R49.reuse, R55, R5 ;  /* 0x0000003731057223 */ /* 0x040fe20000000005 */
[C---:B------:R-:W-:Y:S01]  /*7210*/  FFMA R6, R49.reuse, R56, R6 ;  /* 0x0000003831067223 */ /* 0x040fe20000000006 */
[C---:B------:R-:W-:Y:S01]  /*7220*/  FFMA R7, R49.reuse, R57, R7 ;  /* 0x0000003931077223 */ /* 0x040fe20000000007 */
[C---:B------:R-:W-:Y:S01]  /*7230*/  FFMA R8, R49.reuse, R58, R8 ;  /* 0x0000003a31087223 */ /* 0x040fe20000000008 */
[--C-:B------:R-:W-:Y:S02]  /*7240*/  HADD2.F32 R63, -RZ, R64.reuse.H0_H0 ;  /* 0x20000040ff3f7230 */ /* 0x100fe40000004100 */
[C---:B------:R-:W-:Y:S01]  /*7250*/  FFMA R9, R49.reuse, R59, R9 ;  /* 0x0000003b31097223 */ /* 0x040fe20000000009 */
[----:B------:R-:W-:Y:S01]  /*7260*/  F2FP.SATFINITE.E4M3.F32.PACK_AB_MERGE_C R5, R6, R5, RZ ;  /* 0x000000050605723e */ /* 0x000fe200048070ff */
[C---:B------:R-:W-:Y:S01]  /*7270*/  FFMA R10, R49.reuse, R60, R10 ;  /* 0x0000003c310a7223 */ /* 0x040fe2000000000a */
[C---:B------:R-:W-:Y:S01]  /*7280*/  FFMA R11, R49.reuse, R61, R11 ;  /* 0x0000003d310b7223 */ /* 0x040fe2000000000b */
[----:B------:R-:W-:Y:S01]  /*7290*/  FFMA R12, R49, R62, R12 ;  /* 0x0000003e310c7223 */ /* 0x000fe2000000000c */
[C---:B------:R-:W-:Y:S01]  /*72a0*/  FMUL R20, R47.reuse, R25 ;  /* 0x000000192f147220 */ /* 0x040fe20000400000 */
[C---:B------:R-:W-:Y:S01]  /*72b0*/  FMUL R25, R47.reuse, R30 ;  /* 0x0000001e2f197220 */ /* 0x040fe20000400000 */
[C---:B------:R-:W-:Y:S01]  /*72c0*/  FMUL R30, R47.reuse, R35 ;  /* 0x000000232f1e7220 */ /* 0x040fe20000400000 */
[----:B------:R-:W-:Y:S01]  /*72d0*/  F2FP.SATFINITE.E4M3.F32.PACK_AB_MERGE_C R9, R10, R9, RZ ;  /* 0x000000090a09723e */ /* 0x000fe200048070ff */
[----:B------:R-:W-:Y:S02]  /*72e0*/  HADD2.F32 R64, -RZ, R64.H1_H1 ;  /* 0x30000040ff407230 */ /* 0x000fe40000004100 */
[C---:B------:R-:W-:Y:S01]  /*72f0*/  FMUL R13, R47.reuse, R18 ;  /* 0x000000122f0d7220 */ /* 0x040fe20000400000 */
[C---:B------:R-:W-:Y:S01]  /*7300*/  FMUL R14, R47.reuse, R19 ;  /* 0x000000132f0e7220 */ /* 0x040fe20000400000 */
[C---:B------:R-:W-:Y:S01]  /*7310*/  FMUL R17, R47.reuse, R22 ;  /* 0x000000162f117220 */ /* 0x040fe20000400000 */
[----:B------:R-:W-:Y:S01]  /*7320*/  FMUL R18, R47, R23 ;  /* 0x000000172f127220 */ /* 0x000fe20000400000 */
[C---:B------:R-:W-:Y:S01]  /*7330*/  FFMA R13, R49.reuse, R63, R13 ;  /* 0x0000003f310d7223 */ /* 0x040fe2000000000d */
[C---:B------:R-:W-:Y:S01]  /*7340*/  FFMA R14, R49.reuse, R64, R14 ;  /* 0x00000040310e7223 */ /* 0x040fe2000000000e */
[----:B------:R-:W-:Y:S01]  /*7350*/  FFMA R15, R49, R65, R15 ;  /* 0x00000041310f7223 */ /* 0x000fe2000000000f */
[----:B------:R-:W-:Y:S01]  /*7360*/  FMUL R19, R47, R24 ;  /* 0x000000182f137220 */ /* 0x000fe20000400000 */
[C---:B------:R-:W-:Y:S01]  /*7370*/  FFMA R16, R49.reuse, R66, R16 ;  /* 0x0000004231107223 */ /* 0x040fe20000000010 */
[----:B------:R-:W-:Y:S01]  /*7380*/  FFMA R17, R49, R67, R17 ;  /* 0x0000004331117223 */ /* 0x000fe20000000011 */
[----:B------:R-:W-:Y:S01]  /*7390*/  F2FP.SATFINITE.E4M3.F32.PACK_AB_MERGE_C R13, R14, R13, RZ ;  /* 0x0000000d0e0d723e */ /* 0x000fe200048070ff */
[C---:B------:R-:W-:Y:S01]  /*73a0*/  FMUL R21, R47.reuse, R26 ;  /* 0x0000001a2f157220 */ /* 0x040fe20000400000 */
[----:B------:R-:W-:Y:S01]  /*73b0*/  FMUL R22, R47, R27 ;  /* 0x0000001b2f167220 */ /* 0x000fe20000400000 */
[C---:B------:R-:W-:Y:S01]  /*73c0*/  FFMA R18, R49.reuse, R68, R18 ;  /* 0x0000004431127223 */ /* 0x040fe20000000012 */
[----:B------:R-:W-:Y:S01]  /*73d0*/  FFMA R19, R49, R69, R19 ;  /* 0x0000004531137223 */ /* 0x000fe20000000013 */
[----:B------:R-:W-:Y:S01]  /*73e0*/  FMUL R23, R47, R28 ;  /* 0x0000001c2f177220 */ /* 0x000fe20000400000 */
[----:B------:R-:W-:Y:S01]  /*73f0*/  FFMA R20, R49, R70, R20 ;  /* 0x0000004631147223 */ /* 0x000fe20000000014 */
[----:B------:R-:W-:Y:S01]  /*7400*/  FMUL R24, R47, R29 ;  /* 0x0000001d2f187220 */ /* 0x000fe20000400000 */
[C---:B------:R-:W-:Y:S01]  /*7410*/  FFMA R21, R49.reuse, R71, R21 ;  /* 0x0000004731157223 */ /* 0x040fe20000000015 */
[----:B------:R-:W-:Y:S01]  /*7420*/  FFMA R22, R49, R72, R22 ;  /* 0x0000004831167223 */ /* 0x000fe20000000016 */
[C---:B------:R-:W-:Y:S01]  /*7430*/  FMUL R26, R47.reuse, R31 ;  /* 0x0000001f2f1a7220 */ /* 0x040fe20000400000 */
[----:B------:R-:W-:Y:S01]  /*7440*/  FMUL R27, R47, R32 ;  /* 0x000000202f1b7220 */ /* 0x000fe20000400000 */
[----:B------:R-:W-:Y:S01]  /*7450*/  FFMA R23, R49, R73, R23 ;  /* 0x0000004931177223 */ /* 0x000fe20000000017 */
[----:B------:R-:W-:Y:S01]  /*7460*/  FMUL R28, R47, R33 ;  /* 0x000000212f1c7220 */ /* 0x000fe20000400000 */
[----:B------:R-:W-:Y:S01]  /*7470*/  FFMA R24, R49, R74, R24 ;  /* 0x0000004a31187223 */ /* 0x000fe20000000018 */
[----:B------:R-:W-:Y:S01]  /*7480*/  FMUL R29, R47, R34 ;  /* 0x000000222f1d7220 */ /* 0x000fe20000400000 */
[C---:B------:R-:W-:Y:S01]  /*7490*/  FFMA R25, R49.reuse, R75, R25 ;  /* 0x0000004b31197223 */ /* 0x040fe20000000019 */
[C---:B------:R-:W-:Y:S01]  /*74a0*/  FFMA R26, R49.reuse, R76, R26 ;  /* 0x0000004c311a7223 */ /* 0x040fe2000000001a */
[C---:B------:R-:W-:Y:S01]  /*74b0*/  FFMA R27, R49.reuse, R50, R27 ;  /* 0x00000032311b7223 */ /* 0x040fe2000000001b */
[C---:B------:R-:W-:Y:S01]  /*74c0*/  FFMA R28, R49.reuse, R51, R28 ;  /* 0x00000033311c7223 */ /* 0x040fe2000000001c */
[----:B------:R-:W-:Y:S01]  /*74d0*/  F2FP.SATFINITE.E4M3.F32.PACK_AB_MERGE_C R17, R18, R17, RZ ;  /* 0x000000111211723e */ /* 0x000fe200048070ff */
[C---:B------:R-:W-:Y:S01]  /*74e0*/  FFMA R29, R49.reuse, R52, R29 ;  /* 0x00000034311d7223 */ /* 0x040fe2000000001d */
[----:B------:R-:W-:Y:S01]  /*74f0*/  F2FP.SATFINITE.E4M3.F32.PACK_AB_MERGE_C R21, R22, R21, RZ ;  /* 0x000000151615723e */ /* 0x000fe200048070ff */
[----:B------:R-:W-:Y:S01]  /*7500*/  FFMA R30, R49, R77, R30 ;  /* 0x0000004d311e7223 */ /* 0x000fe2000000001e */
[----:B------:R-:W-:Y:S02]  /*7510*/  F2FP.SATFINITE.E4M3.F32.PACK_AB_MERGE_C R32, R2, R0, R78 ;  /* 0x000000000220723e */ /* 0x000fe4000480704e */
[----:B------:R-:W-:Y:S02]  /*7520*/  F2FP.SATFINITE.E4M3.F32.PACK_AB_MERGE_C R33, R4, R3, R5 ;  /* 0x000000030421723e */ /* 0x000fe40004807005 */
[----:B------:R-:W-:Y:S02]  /*7530*/  F2FP.SATFINITE.E4M3.F32.PACK_AB_MERGE_C R34, R8, R7, R9 ;  /* 0x000000070822723e */ /* 0x000fe40004807009 */
[----:B------:R-:W-:Y:S02]  /*7540*/  F2FP.SATFINITE.E4M3.F32.PACK_AB_MERGE_C R35, R12, R11, R13 ;  /* 0x0000000b0c23723e */ /* 0x000fe4000480700d */
[----:B------:R-:W-:Y:S02]  /*7550*/  F2FP.SATFINITE.E4M3.F32.PACK_AB_MERGE_C R16, R16, R15, R17 ;  /* 0x0000000f1010723e */ /* 0x000fe40004807011 */
[----:B------:R-:W-:Y:S01]  /*7560*/  F2FP.SATFINITE.E4M3.F32.PACK_AB_MERGE_C R17, R20, R19, R21 ;  /* 0x000000131411723e */ /* 0x000fe20004807015 */
[----:B------:R1:W-:Y:S01]  /*7570*/  STS.128 [R100+UR49+0x4300], R32 ;  /* 0x0043002064007988 */ /* 0x0003e20008000c31 */
[----:B------:R-:W-:Y:S02]  /*7580*/  F2FP.SATFINITE.E4M3.F32.PACK_AB_MERGE_C R18, R26, R25, RZ ;  /* 0x000000191a12723e */ /* 0x000fe400048070ff */
[----:B------:R-:W-:Y:S02]  /*7590*/  F2FP.SATFINITE.E4M3.F32.PACK_AB_MERGE_C R19, R30, R29, RZ ;  /* 0x0000001d1e13723e */ /* 0x000fe400048070ff */
[----:B------:R-:W-:Y:S02]  /*75a0*/  F2FP.SATFINITE.E4M3.F32.PACK_AB_MERGE_C R18, R24, R23, R18 ;  /* 0x000000171812723e */ /* 0x000fe40004807012 */
[----:B------:R-:W-:Y:S02]  /*75b0*/  F2FP.SATFINITE.E4M3.F32.PACK_AB_MERGE_C R19, R28, R27, R19 ;  /* 0x0000001b1c13723e */ /* 0x000fe40004807013 */
[----:B------:R-:W-:Y:S02]  /*75c0*/  LEA R0, R105, UR49, 0x3 ;  /* 0x0000003169007c11 */ /* 0x000fe4000f8e18ff */
[----:B------:R-:W-:Y:S01]  /*75d0*/  @P6 SHF.L.U32 R2, R104, 0x1f, RZ ;  /* 0x0000001f68026819 */ /* 0x000fe200000006ff */
[----:B------:R1:W-:Y:S01]  /*75e0*/  STS.128 [R113+0x4300], R16 ;  /* 0x0043001071007388 */ /* 0x0003e20000000c00 */
[----:B------:R-:W-:Y:S01]  /*75f0*/  @!PT LDS RZ, [RZ] ;  /* 0x00000000fffff984 */ /* 0x000fe20000000800 */
[----:B------:R-:W-:Y:S01]  /*7600*/  @!PT LDS RZ, [RZ] ;  /* 0x00000000fffff984 */ /* 0x000fe20000000800 */
[----:B------:R-:W-:Y:S01]  /*7610*/  @!PT LDS RZ, [RZ] ;  /* 0x00000000fffff984 */ /* 0x000fe20000000800 */
[----:B------:R-:W-:Y:S01]  /*7620*/  @!PT LDS RZ, [RZ] ;  /* 0x00000000fffff984 */ /* 0x000fe20000000800 */
[----:B------:R2:W-:Y:S07]  /*7630*/  MEMBAR.ALL.CTA ;  /* 0x0000000000007992 */ /* 0x0005ee0000008000 */
[----:B--2---:R-:W2:Y:S02]  /*7640*/  FENCE.VIEW.ASYNC.S ;  /* 0x00000000000073c6 */ /* 0x004ea40000000000 */
[----:B--2---:R-:W-:Y:S06]  /*7650*/  BAR.SYNC.DEFER_BLOCKING 0x1, 0x80 ;  /* 0x0042000000007b1d */ /* 0x004fec0000010000 */
[----:B------:R-:W-:Y:S05]  /*7660*/  @P0 BRA `(.L_x_130) ;  /* 0x0000000000380947 */ /* 0x000fea0003800000 */
[----:B------:R-:W-:Y:S02]  /*7670*/  UIADD3 UR4, UPT, UPT, UR49, 0x4300, URZ ;  /* 0x0000430031047890 */ /* 0x000fe4000fffe0ff */
[----:B------:R-:W-:Y:S01]  /*7680*/  UIADD3 UR8, UP0, UPT, UR52, 0x680, URZ ;  /* 0x0000068034087890 */ /* 0x000fe2000ff1e0ff */
[----:B------:R-:W-:Y:S01]  /*7690*/  UMOV UR43, UR36 ;  /* 0x00000024002b7c82 */ /* 0x000fe20008000000 */
[----:B------:R-:W-:Y:S02]  /*76a0*/  UIADD3 UR5, UPT, UPT, UR41, 0x80, URZ ;  /* 0x0000008029057890 */ /* 0x000fe4000fffe0ff */
[----:B------:R-:W-:Y:S01]  /*76b0*/  MOV R108, UR4 ;  /* 0x00000004006c7c02 */ /* 0x000fe20008000f00 */
[----:B------:R-:W-:Y:S02]  /*76c0*/  UIADD3.X UR9, UPT, UPT, URZ, UR53, URZ, UP0, !UPT ;  /* 0x00000035ff097290 */ /* 0x000fe400087fe4ff */
[----:B------:R-:W-:Y:S01]  /*76d0*/  UIADD3 UR4, UPT, UPT, UR49, 0x4b00, URZ ;  /* 0x00004b0031047890 */ /* 0x000fe2000fffe0ff */
[----:B------:R-:W-:Y:S01]  /*76e0*/  R2UR UR40, R108 ;  /* 0x000000006c2872ca */ /* 0x000fe200000e0000 */
[----:B------:R-:W-:Y:S01]  /*76f0*/  UMOV UR6, UR42 ;  /* 0x0000002a00067c82 */ /* 0x000fe20008000000 */
[----:B------:R-:W-:Y:S11]  /*7700*/  UMOV UR7, UR36 ;  /* 0x0000002400077c82 */ /* 0x000ff60008000000 */
[----:B------:R2:W-:Y:S01]  /*7710*/  UTMASTG.3D [UR40], [UR8] ;  /* 0x00000028080073b5 */ /* 0x0005e20008010000 */
[----:B------:R2:W-:Y:S01]  /*7720*/  UTMASTG.3D [UR4], [UR8] ;  /* 0x00000004080073b5 */ /* 0x0005e20008010000 */
[----:B------:R0:W-:Y:S01]  /*7730*/  UTMACMDFLUSH ;  /* 0x00000000000079b7 */ /* 0x0001e20000000000 */
[----:B--2---:R-:W-:Y:S04]  /*7740*/  DEPBAR.LE SB0, 0x1 ;  /* 0x000080400000791a */ /* 0x004fe80000000000 */
.L_x_130:
[----:B------:R-:W-:Y:S05]  /*7750*/  BSYNC.RECONVERGENT B0 ;  /* 0x0000000000007941 */ /* 0x000fea0003800200 */
.L_x_129:
[----:B------:R-:W-:Y:S06]  /*7760*/  BAR.SYNC.DEFER_BLOCKING 0x1, 0x80 ;  /* 0x0042000000007b1d */ /* 0x000fec0000010000 */
[----:B------:R-:W2:Y:S01]  /*7770*/  @P6 SYNCS.PHASECHK.TRANS64.TRYWAIT P0, [R0+URZ+0x100], R2 ;  /* 0x00010002000065a7 */ /* 0x000ea200080011ff */
[----:B------:R-:W-:Y:S01]  /*7780*/  BSSY B1, `(.L_x_131) ;  /* 0x0000021000017945 */ /* 0x000fe20003800000 */
[----:B--2---:R-:W-:Y:S03]  /*7790*/  @P6 SEL R114, RZ, 0x1, !P0 ;  /* 0x00000001ff726807 */ /* 0x004fe60004000000 */
[----:B------:R-:W-:Y:S05]  /*77a0*/  @!P6 BRA `(.L_x_132) ;  /* 0x000000000078e947 */ /* 0x000fea0003800000 */
[----:B------:R-:W-:Y:S01]  /*77b0*/  ISETP.NE.AND P1, PT, R115, RZ, PT ;  /* 0x000000ff7300720c */ /* 0x000fe20003f25270 */
[----:B------:R-:W-:Y:S01]  /*77c0*/  BSSY B0, `(.L_x_133) ;  /* 0x0000009000007945 */ /* 0x000fe20003800000 */
[----:B------:R-:W-:Y:S11]  /*77d0*/  ISETP.NE.AND P0, PT, R114, RZ, PT ;  /* 0x000000ff7200720c */ /* 0x000ff60003f05270 */
[----:B------:R-:W-:Y:S05]  /*77e0*/  @P1 IMAD R2, R105, 0x1000, R100 ;  /* 0x0000100069021824 */ /* 0x000fea00078e0264 */
[----:B------:R-:W-:Y:S05]  /*77f0*/  @P1 IADD3 R4, PT, PT, R2, UR49, RZ ;  /* 0x0000003102041c10 */ /* 0x000fea000fffe0ff */
[----:B------:R-:W-:Y:S01]  /*7800*/  @P1 IMAD.IADD R4, R4, 0x1, R116 ;  /* 0x0000000104041824 */ /* 0x000fe200078e0274 */
[----:B------:R-:W-:Y:S06]  /*7810*/  @P0 BRA `(.L_x_134) ;  /* 0x00000000000c0947 */ /* 0x000fec0003800000 */
[----:B------:R-:W-:Y:S04]  /*7820*/  SHF.L.U32 R3, R104, 0x1f, RZ ;  /* 0x0000001f68037819 */ /* 0x000fe800000006ff */
[----:B------:R-:W2:Y:S02]  /*7830*/  SYNCS.PHASECHK.TRANS64.TRYWAIT P0, [R0+URZ+0x100], R3 ;  /* 0x00010003000075a7 */ /* 0x000ea400080011ff */
[----:B--2---:R-:W-:Y:S05]  /*7840*/  @!P0 BRA `(.L_x_135) ;  /* 0x0000003800648947 */ /* 0x004fea0003800000 */
.L_x_134:
[----:B------:R-:W-:Y:S05]  /*7850*/  BSYNC B0 ;  /* 0x0000000000007941 */ /* 0x000fea0003800000 */
.L_x_133:
[----:B------:R-:W-:Y:S01]  /*7860*/  ISETP.NE.AND P0, PT, R115, RZ, PT ;  /* 0x000000ff7300720c */ /* 0x000fe20003f05270 */
[----:B------:R-:W-:Y:S11]  /*7870*/  VIADD R105, R105, 0x1 ;  /* 0x0000000169697836 */ /* 0x000ff60000000000 */
[----:B------:R-:W-:Y:S01]  /*7880*/  @!UPT UIADD3 URZ, UPT, UPT, URZ, URZ, URZ ;  /* 0x000000fffffff290 */ /* 0x000fe2000fffe0ff */
[----:B------:R3:W4:Y:S04]  /*7890*/  @P0 LDS.128 R80, [R2+UR49+0x300] ;  /* 0x0003003102500984 */ /* 0x0007280008000c00 */
[----:B------:R1:W1:Y:S01]  /*78a0*/  @P0 LDS.128 R84, [R4+0x300] ;  /* 0x0003000004540984 */ /* 0x0002620000000c00 */
[C---:B------:R-:W-:Y:S01]  /*78b0*/  ISETP.NE.AND P0, PT, R105.reuse, 0x4, PT ;  /* 0x000000046900780c */ /* 0x040fe20003f05270 */
[----:B------:R-:W-:Y:S01]  /*78c0*/  @!PT LDS RZ, [RZ] ;  /* 0x00000000fffff984 */ /* 0x000fe20000000800 */
[----:B------:R-:W-:Y:S01]  /*78d0*/  @!PT LDS RZ, [RZ] ;  /* 0x00000000fffff984 */ /* 0x000fe20000000800 */
[----:B------:R-:W-:Y:S01]  /*78e0*/  @!PT LDS RZ, [RZ] ;  /* 0x00000000fffff984 */ /* 0x000fe20000000800 */
[----:B------:R-:W-:Y:S01]  /*78f0*/  @!PT LDS RZ, [RZ] ;  /* 0x00000000fffff984 */ /* 0x000fe20000000800 */
[----:B------:R5:W-:Y:S06]  /*7900*/  MEMBAR.ALL.CTA ;  /* 0x0000000000007992 */ /* 0x000bec0000008000 */
[----:B-----5:R-:W5:Y:S01]  /*7910*/  FENCE.VIEW.ASYNC.S ;  /* 0x00000000000073c6 */ /* 0x020f620000000000 */
[----:B------:R-:W-:Y:S01]  /*7920*/  SEL R105, R105, RZ, P0 ;  /* 0x000000ff69697207 */ /* 0x000fe20000000000 */
[----:B---3--:R-:W-:Y:S02]  /*7930*/  VIADD R2, R0, 0x120 ;  /* 0x0000012000027836 */ /* 0x008fe40000000000 */
[----:B--2---:R-:W-:Y:S05]  /*7940*/  IMAD.U32 R0, RZ, RZ, UR37 ;  /* 0x00000025ff007e24 */ /* 0x004fea000f8e00ff */
[----:B------:R-:W-:Y:S04]  /*7950*/  PRMT R0, R0, 0x654, R2 ;  /* 0x0000065400007816 */ /* 0x000fe80000000002 */
[----:B-----5:R2:W-:Y:S02]  /*7960*/  SYNCS.ARRIVE.TRANS64.RED.A1T0 RZ, [R0+URZ], RZ ;  /* 0x000000ff00ff79a7 */ /* 0x0205e400081004ff */
[----:B--2---:R-:W-:Y:S04]  /*7970*/  SEL R0, RZ, 0x1, P0 ;  /* 0x00000001ff007807 */ /* 0x004fe80000000000 */
[----:B-1--4-:R-:W-:Y:S02]  /*7980*/  LOP3.LUT R104, R104, R0, RZ, 0x3c, !PT ;  /* 0x0000000068687212 */ /* 0x012fe400078e3cff */
.L_x_132:
[----:B------:R-:W-:Y:S05]  /*7990*/  BSYNC B1 ;  /* 0x0000000000017941 */ /* 0x000fea0003800000 */
.L_x_131:
[----:B------:R-:W-:Y:S05]  /*79a0*/  VIADD R0, R48, 0x20 ;  /* 0x0000002030007836 */ /* 0x000fea0000000000 */
[----:B------:R-:W-:Y:S04]  /*79b0*/  SHF.R.U32.HI R0, RZ, 0x15, R0 ;  /* 0x00000015ff007819 */ /* 0x000fe80000011600 */
[----:B------:R-:W-:Y:S11]  /*79c0*/  LOP3.LUT P0, RZ, R0, 0x3, R102, 0x48, !PT ;  /* 0x0000000300ff7812 */ /* 0x000ff60007804866 */
[----:B------:R-:W-:Y:S02]  /*79d0*/  @!UPT UIADD3 URZ, UPT, UPT, URZ, URZ, URZ ;  /* 0x000000fffffff290 */ /* 0x000fe4000fffe0ff */
[----:B------:R-:W-:Y:S05]  /*79e0*/  @!P0 BRA `(.L_x_136) ;  /* 0x0000000000408947 */ /* 0x000fea0003800000 */
[----:B------:R-:W2:Y:S01]  /*79f0*/  LDCU.64 UR8, c[0x4][0x78] ;  /* 0x01000f00ff0877ac */ /* 0x000ea20008000a00 */
[----:B------:R-:W-:Y:S01]  /*7a00*/  MOV R3, 0x0 ;  /* 0x0000000000037802 */ /* 0x000fe20000000f00 */
[----:B------:R-:W-:Y:S02]  /*7a10*/  HFMA2 R12, -RZ, RZ, 0, 5.9604644775390625e-08 ;  /* 0x00000001ff0c7431 */ /* 0x000fe400000001ff */
[----:B------:R-:W-:Y:S02]  /*7a20*/  IMAD.MOV.U32 R8, RZ, RZ, 0x192 ;  /* 0x00000192ff087424 */ /* 0x000fe400078e00ff */
[----:B------:R-:W-:Y:S01]  /*7a30*/  IMAD.MOV.U32 R13, RZ, RZ, RZ ;  /* 0x000000ffff0d7224 */ /* 0x000fe200078e00ff */
[----:B------:R-:W3:Y:S01]  /*7a40*/  LDCU.64 UR6, c[0x4][0x80] ;  /* 0x01001000ff0677ac */ /* 0x000ee20008000a00 */
[----:B------:R-:W4:Y:S01]  /*7a50*/  LDC.64 R2, c[0x4][R3] ;  /* 0x0100000003027b82 */ /* 0x000f220000000a00 */
[----:B------:R-:W5:Y:S01]  /*7a60*/  LDCU.64 UR4, c[0x4][0x18] ;  /* 0x01000300ff0477ac */ /* 0x000f620008000a00 */
[----:B--2---:R-:W-:Y:S01]  /*7a70*/  MOV R5, UR9 ;  /* 0x0000000900057c02 */ /* 0x004fe20008000f00 */
[----:B------:R-:W-:Y:S01]  /*7a80*/  IMAD.U32 R4, RZ, RZ, UR8 ;  /* 0x00000008ff047e24 */ /* 0x000fe2000f8e00ff */
[----:B---3--:R-:W-:Y:S01]  /*7a90*/  MOV R7, UR7 ;  /* 0x0000000700077c02 */ /* 0x008fe20008000f00 */
[----:B------:R-:W-:Y:S01]  /*7aa0*/  IMAD.U32 R6, RZ, RZ, UR6 ;  /* 0x00000006ff067e24 */ /* 0x000fe2000f8e00ff */
[----:B-----5:R-:W-:Y:S01]  /*7ab0*/  MOV R11, UR5 ;  /* 0x00000005000b7c02 */ /* 0x020fe20008000f00 */
[----:B------:R-:W-:Y:S02]  /*7ac0*/  IMAD.U32 R10, RZ, RZ, UR4 ;  /* 0x00000004ff0a7e24 */ /* 0x000fe4000f8e00ff */
[----:B------:R-:W-:Y:S07]  /*7ad0*/  LEPC R20, `(.L_x_136) ;  /* 0x000000001014794e */ /* 0x000fee0000000000 */
[----:B-1--4-:R-:W-:Y:S05]  /*7ae0*/  CALL.ABS.NOINC R2 ;  /* 0x0000000002007343 */ /* 0x012fea0003c00000 */
.L_x_136:
[-C--:B------:R-:W-:Y:S01]  /*7af0*/  F2FP.F16.E4M3.UNPACK_B R0, R81.reuse ;  /* 0x00000051ff00723e */ /* 0x080fe200020006ff */
[----:B------:R-:W-:Y:S05]  /*7b00*/  WARPSYNC.ALL ;  /* 0x0000000000007948 */ /* 0x000fea0003800000 */
[----:B------:R-:W-:Y:S01]  /*7b10*/  R2UR UR4, R48 ;  /* 0x00000000300472ca */ /* 0x000fe200000e0000 */
[--C-:B------:R-:W-:Y:S01]  /*7b20*/  HADD2.F32 R54, -RZ, R0.reuse.H0_H0 ;  /* 0x20000000ff367230 */ /* 0x100fe20000004100 */
[-C--:B------:R-:W-:Y:S01]  /*7b30*/  F2FP.F16.E4M3.UNPACK_B R2, R80.reuse.H1 ;  /* 0x00000050ff02723e */ /* 0x080fe200030006ff */
[----:B------:R-:W-:Y:S01]  /*7b40*/  HADD2.F32 R55, -RZ, R0.H1_H1 ;  /* 0x30000000ff377230 */ /* 0x000fe20000004100 */
[----:B------:R-:W-:Y:S01]  /*7b50*/  F2FP.F16.E4M3.UNPACK_B R0, R81.H1 ;  /* 0x00000051ff00723e */ /* 0x000fe200030006ff */
[----:B------:R-:W-:Y:S01]  /*7b60*/  BSSY.RECONVERGENT B0, `(.L_x_137) ;  /* 0x0000099000007945 */ /* 0x000fe20003800200 */
[----:B------:R-:W-:Y:S01]  /*7b70*/  F2FP.F16.E4M3.UNPACK_B R3, R80 ;  /* 0x00000050ff03723e */ /* 0x000fe200020006ff */
[----:B------:R-:W-:Y:S01]  /*7b80*/  HADD2.F32 R52, -RZ, R2.H0_H0 ;  /* 0x20000002ff347230 */ /* 0x000fe20000004100 */
[----:B------:R-:W-:Y:S01]  /*7b90*/  ISETP.NE.AND P0, PT, R109, RZ, PT ;  /* 0x000000ff6d00720c */ /* 0x000fe20003f05270 */
[--C-:B------:R-:W-:Y:S01]  /*7ba0*/  HADD2.F32 R56, -RZ, R0.reuse.H0_H0 ;  /* 0x20000000ff387230 */ /* 0x100fe20000004100 */
[----:B------:R-:W-:Y:S01]  /*7bb0*/  ISETP.NE.AND P6, PT, R117, RZ, PT ;  /* 0x000000ff7500720c */ /* 0x000fe20003fc5270 */
[----:B------:R-:W-:Y:S01]  /*7bc0*/  HADD2.F32 R57, -RZ, R0.H1_H1 ;  /* 0x30000000ff397230 */ /* 0x000fe20000004100 */
[-C--:B------:R-:W-:Y:S01]  /*7bd0*/  F2FP.F16.E4M3.UNPACK_B R0, R83.reuse ;  /* 0x00000053ff00723e */ /* 0x080fe200020006ff */
[----:B-1----:R-:W1:Y:S01]  /*7be0*/  LDTM.x32 R4, tmem[UR4+0x20] ;  /* 0x00002004000479ee */ /* 0x002e6200082c0000 */
[----:B------:R-:W-:Y:S01]  /*7bf0*/  HADD2.F32 R53, -RZ, R2.H1_H1 ;  /* 0x30000002ff357230 */ /* 0x000fe20000004100 */
[----:B------:R-:W-:Y:S01]  /*7c00*/  F2FP.F16.E4M3.UNPACK_B R2, R82.H1 ;  /* 0x00000052ff02723e */ /* 0x000fe200030006ff */
[--C-:B------:R-:W-:Y:S02]  /*7c10*/  HADD2.F32 R50, -RZ, R3.reuse.H0_H0 ;  /* 0x20000003ff327230 */ /* 0x100fe40000004100 */
[--C-:B------:R-:W-:Y:S02]  /*7c20*/  HADD2.F32 R62, -RZ, R0.reuse.H0_H0 ;  /* 0x20000000ff3e7230 */ /* 0x100fe40000004100 */
[----:B------:R-:W-:Y:S01]  /*7c30*/  HADD2.F32 R63, -RZ, R0.H1_H1 ;  /* 0x30000000ff3f7230 */ /* 0x000fe20000004100 */
[----:B------:R-:W-:Y:S01]  /*7c40*/  F2FP.F16.E4M3.UNPACK_B R0, R84.H1 ;  /* 0x00000054ff00723e */ /* 0x000fe200030006ff */
[--C-:B------:R-:W-:Y:S02]  /*7c50*/  HADD2.F32 R60, -RZ, R2.reuse.H0_H0 ;  /* 0x20000002ff3c7230 */ /* 0x100fe40000004100 */
[----:B------:R-:W-:Y:S01]  /*7c60*/  HADD2.F32 R61, -RZ, R2.H1_H1 ;  /* 0x30000002ff3d7230 */ /* 0x000fe20000004100 */
[----:B------:R-:W-:Y:S01]  /*7c70*/  F2FP.F16.E4M3.UNPACK_B R2, R83.H1 ;  /* 0x00000053ff02723e */ /* 0x000fe200030006ff */
[----:B------:R-:W-:Y:S01]  /*7c80*/  HADD2.F32 R51, -RZ, R3.H1_H1 ;  /* 0x30000003ff337230 */ /* 0x000fe20000004100 */
[----:B------:R-:W-:Y:S01]  /*7c90*/  F2FP.F16.E4M3.UNPACK_B R3, R82 ;  /* 0x00000052ff03723e */ /* 0x000fe200020006ff */
[--C-:B------:R-:W-:Y:S02]  /*7ca0*/  HADD2.F32 R68, -RZ, R0.reuse.H0_H0 ;  /* 0x20000000ff447230 */ /* 0x100fe40000004100 */
[----:B------:R-:W-:Y:S01]  /*7cb0*/  HADD2.F32 R69, -RZ, R0.H1_H1 ;  /* 0x30000000ff457230 */ /* 0x000fe20000004100 */
[-C--:B------:R-:W-:Y:S01]  /*7cc0*/  F2FP.F16.E4M3.UNPACK_B R0, R85.reuse.H1 ;  /* 0x00000055ff00723e */ /* 0x080fe200030006ff */
[--C-:B------:R-:W-:Y:S02]  /*7cd0*/  HADD2.F32 R64, -RZ, R2.reuse.H0_H0 ;  /* 0x20000002ff407230 */ /* 0x100fe40000004100 */
[----:B------:R-:W-:Y:S01]  /*7ce0*/  HADD2.F32 R65, -RZ, R2.H1_H1 ;  /* 0x30000002ff417230 */ /* 0x000fe20000004100 */
[----:B------:R-:W-:Y:S01]  /*7cf0*/  F2FP.F16.E4M3.UNPACK_B R2, R85 ;  /* 0x00000055ff02723e */ /* 0x000fe200020006ff */
[--C-:B------:R-:W-:Y:S02]  /*7d00*/  HADD2.F32 R58, -RZ, R3.reuse.H0_H0 ;  /* 0x20000003ff3a7230 */ /* 0x100fe40000004100 */
[C---:B-1----:R-:W-:Y:S01]  /*7d10*/  FMUL R7, R47.reuse, R7 ;  /* 0x000000072f077220 */ /* 0x042fe20000400000 */
[----:B------:R-:W-:Y:S01]  /*7d20*/  HADD2.F32 R59, -RZ, R3.H1_H1 ;  /* 0x30000003ff3b7230 */ /* 0x000fe20000004100 */
[----:B------:R-:W-:Y:S01]  /*7d30*/  F2FP.F16.E4M3.UNPACK_B R3, R84 ;  /* 0x00000054ff03723e */ /* 0x000fe200020006ff */
[--C-:B------:R-:W-:Y:S02]  /*7d40*/  HADD2.F32 R72, -RZ, R0.reuse.H0_H0 ;  /* 0x20000000ff487230 */ /* 0x100fe40000004100 */
[C---:B------:R-:W-:Y:S01]  /*7d50*/  FMUL R11, R47.reuse, R11 ;  /* 0x0000000b2f0b7220 */ /* 0x040fe20000400000 */
[----:B------:R-:W-:Y:S01]  /*7d60*/  HADD2.F32 R73, -RZ, R0.H1_H1 ;  /* 0x30000000ff497230 */ /* 0x000fe20000004100 */
[----:B------:R-:W-:Y:S01]  /*7d70*/  F2FP.F16.E4M3.UNPACK_B R0, R87 ;  /* 0x00000057ff00723e */ /* 0x000fe200020006ff */
[--C-:B------:R-:W-:Y:S02]  /*7d80*/  HADD2.F32 R70, -RZ, R2.reuse.H0_H0 ;  /* 0x20000002ff467230 */ /* 0x100fe40000004100 */
[C---:B------:R-:W-:Y:S01]  /*7d90*/  FMUL R15, R47.reuse, R15 ;  /* 0x0000000f2f0f7220 */ /* 0x040fe20000400000 */
[----:B------:R-:W-:Y:S01]  /*7da0*/  HADD2.F32 R71, -RZ, R2.H1_H1 ;  /* 0x30000002ff477230 */ /* 0x000fe20000004100 */
[-C--:B------:R-:W-:Y:S01]  /*7db0*/  F2FP.F16.E4M3.UNPACK_B R2, R86.reuse.H1 ;  /* 0x00000056ff02723e */ /* 0x080fe200030006ff */
[--C-:B------:R-:W-:Y:S02]  /*7dc0*/  HADD2.F32 R66, -RZ, R3.reuse.H0_H0 ;  /* 0x20000003ff427230 */ /* 0x100fe40000004100 */
[----:B------:R-:W-:Y:S01]  /*7dd0*/  HADD2.F32 R67, -RZ, R3.H1_H1 ;  /* 0x30000003ff437230 */ /* 0x000fe20000004100 */
[----:B------:R-:W-:Y:S01]  /*7de0*/  F2FP.F16.E4M3.UNPACK_B R3, R86 ;  /* 0x00000056ff03723e */ /* 0x000fe200020006ff */
[--C-:B------:R-:W-:Y:S02]  /*7df0*/  HADD2.F32 R78, -RZ, R0.reuse.H0_H0 ;  /* 0x20000000ff4e7230 */ /* 0x100fe40000004100 */
[----:B------:R-:W-:Y:S02]  /*7e00*/  HADD2.F32 R79, -RZ, R0.H1_H1 ;  /* 0x30000000ff4f7230 */ /* 0x000fe40000004100 */
[C---:B------:R-:W-:Y:S01]  /*7e10*/  FMUL R0, R47.reuse, R4 ;  /* 0x000000042f007220 */ /* 0x040fe20000400000 */
[--C-:B------:R-:W-:Y:S02]  /*7e20*/  HADD2.F32 R76, -RZ, R2.reuse.H0_H0 ;  /* 0x20000002ff4c7230 */ /* 0x100fe40000004100 */
[----:B------:R-:W-:Y:S01]  /*7e30*/  FMUL R4, R47, R8 ;  /* 0x000000082f047220 */ /* 0x000fe20000400000 */
[----:B------:R-:W-:Y:S02]  /*7e40*/  HADD2.F32 R77, -RZ, R2.H1_H1 ;  /* 0x30000002ff4d7230 */ /* 0x000fe40000004100 */
[----:B------:R-:W-:Y:S01]  /*7e50*/  FFMA R0, R49, R50, R0 ;  /* 0x0000003231007223 */ /* 0x000fe20000000000 */
[--C-:B------:R-:W-:Y:S02]  /*7e60*/  HADD2.F32 R74, -RZ, R3.reuse.H0_H0 ;  /* 0x20000003ff4a7230 */ /* 0x100fe40000004100 */
[C---:B------:R-:W-:Y:S01]  /*7e70*/  FMUL R2, R47.reuse, R5 ;  /* 0x000000052f027220 */ /* 0x040fe20000400000 */
[----:B------:R-:W-:Y:S02]  /*7e80*/  HADD2.F32 R75, -RZ, R3.H1_H1 ;  /* 0x30000003ff4b7230 */ /* 0x000fe40000004100 */
[C---:B------:R-:W-:Y:S01]  /*7e90*/  FMUL R5, R47.reuse, R9 ;  /* 0x000000092f057220 */ /* 0x040fe20000400000 */
[----:B------:R-:W-:Y:S01]  /*7ea0*/  FMUL R8, R47, R12 ;  /* 0x0000000c2f087220 */ /* 0x000fe20000400000 */
[----:B------:R-:W-:Y:S01]  /*7eb0*/  FFMA R2, R49, R51, R2 ;  /* 0x0000003331027223 */ /* 0x000fe20000000002 */
[C---:B------:R-:W-:Y:S01]  /*7ec0*/  FMUL R9, R47.reuse, R13 ;  /* 0x0000000d2f097220 */ /* 0x040fe20000400000 */
[C---:B------:R-:W-:Y:S01]  /*7ed0*/  FMUL R12, R47.reuse, R21 ;  /* 0x000000152f0c7220 */ /* 0x040fe20000400000 */
[C---:B------:R-:W-:Y:S01]  /*7ee0*/  FMUL R21, R47.reuse, R30 ;  /* 0x0000001e2f157220 */ /* 0x040fe20000400000 */
[C---:B------:R-:W-:Y:S01]  /*7ef0*/  FMUL R13, R47.reuse, R22 ;  /* 0x000000162f0d7220 */ /* 0x040fe20000400000 */
        /* <DEDUP_REMOVED lines=9> */
[C---:B------:R-:W-:Y:S01]  /*7f90*/  FFMA R6, R49.reuse, R56, R6 ;  /* 0x0000003831067223 */ /* 0x040fe20000000006 */
[C---:B------:R-:W-:Y:S01]  /*7fa0*/  FFMA R11, R49.reuse, R57, R11 ;  /* 0x00000039310b7223 */ /* 0x040fe2000000000b */
[C---:B------:R-:W-:Y:S01]  /*7fb0*/  FFMA R8, R49.reuse, R58, R8 ;  /* 0x0000003a31087223 */ /* 0x040fe20000000008 */
[----:B------:R-:W-:Y:S01]  /*7fc0*/  FFMA R9, R49, R59, R9 ;  /* 0x0000003b31097223 */ /* 0x000fe20000000009 */
[----:B------:R-:W-:Y:S01]  /*7fd0*/  F2FP.SATFINITE.E4M3.F32.PACK_AB_MERGE_C R52, R7, R3, RZ ;  /* 0x000000030734723e */ /* 0x000fe200048070ff */
[----:B------:R-:W-:Y:S01]  /*7fe0*/  FFMA R10, R49, R60, R10 ;  /* 0x0000003c310a7223 */ /* 0x000fe2000000000a */
[----:B------:R-:W-:Y:S01]  /*7ff0*/  F2FP.SATFINITE.E4M3.F32.PACK_AB_MERGE_C R53, R11, R6, RZ ;  /* 0x000000060b35723e */ /* 0x000fe200048070ff */
[----:B------:R-:W-:Y:S01]  /*8000*/  FFMA R15, R49, R61, R15 ;  /* 0x0000003d310f7223 */ /* 0x000fe2000000000f */
[C---:B------:R-:W-:Y:S01]  /*8010*/  FMUL R3, R47.reuse, R16 ;  /* 0x000000102f037220 */ /* 0x040fe20000400000 */
[C---:B------:R-:W-:Y:S01]  /*8020*/  FMUL R6, R47.reuse, R17 ;  /* 0x000000112f067220 */ /* 0x040fe20000400000 */
[----:B------:R-:W-:Y:S01]  /*8030*/  F2FP.F16.E4M3.UNPACK_B R51, R87.H1 ;  /* 0x00000057ff33723e */ /* 0x000fe200030006ff */
[----:B------:R-:W-:Y:S01]  /*8040*/  FMUL R11, R47, R20 ;  /* 0x000000142f0b7220 */ /* 0x000fe20000400000 */
[----:B------:R-:W-:Y:S01]  /*8050*/  F2FP.SATFINITE.E4M3.F32.PACK_AB_MERGE_C R54, R15, R10, RZ ;  /* 0x0000000a0f36723e */ /* 0x000fe200048070ff */
[C---:B------:R-:W-:Y:S01]  /*8060*/  FFMA R3, R49.reuse, R62, R3 ;  /* 0x0000003e31037223 */ /* 0x040fe20000000003 */
[----:B------:R-:W-:Y:S01]  /*8070*/  FFMA R6, R49, R63, R6 ;  /* 0x0000003f31067223 */ /* 0x000fe20000000006 */
[----:B------:R-:W-:Y:S01]  /*8080*/  FMUL R20, R47, R29 ;  /* 0x0000001d2f147220 */ /* 0x000fe20000400000 */
[----:B------:R-:W-:Y:S01]  /*8090*/  F2FP.SATFINITE.E4M3.F32.PACK_AB_MERGE_C R29, R5, R4, R53 ;  /* 0x00000004051d723e */ /* 0x000fe20004807035 */
[----:B------:R-:W-:Y:S01]  /*80a0*/  FMUL R10, R47, R19 ;  /* 0x000000132f0a7220 */ /* 0x000fe20000400000 */
[----:B------:R-:W-:Y:S01]  /*80b0*/  F2FP.SATFINITE.E4M3.F32.PACK_AB_MERGE_C R30, R9, R8, R54 ;  /* 0x00000008091e723e */ /* 0x000fe20004807036 */
        /* <DEDUP_REMOVED lines=10> */
[----:B------:R-:W-:Y:S01]  /*8160*/  FFMA R14, R49, R69, R14 ;  /* 0x00000045310e7223 */ /* 0x000fe2000000000e */
[----:B------:R-:W-:Y:S01]  /*8170*/  FMUL R18, R47, R27 ;  /* 0x0000001b2f127220 */ /* 0x000fe20000400000 */
[C---:B------:R-:W-:Y:S01]  /*8180*/  FFMA R15, R49.reuse, R70, R15 ;  /* 0x00000046310f7223 */ /* 0x040fe2000000000f */
[C---:B------:R-:W-:Y:S01]  /*8190*/  FFMA R16, R49.reuse, R71, R16 ;  /* 0x0000004731107223 */ /* 0x040fe20000000010 */
[C---:B------:R-:W-:Y:S01]  /*81a0*/  FFMA R17, R49.reuse, R72, R17 ;  /* 0x0000004831117223 */ /* 0x040fe20000000011 */
[C---:B------:R-:W-:Y:S01]  /*81b0*/  FFMA R18, R49.reuse, R73, R18 ;  /* 0x0000004931127223 */ /* 0x040fe20000000012 */
[----:B------:R-:W-:Y:S01]  /*81c0*/  FFMA R19, R49, R74, R19 ;  /* 0x0000004a31137223 */ /* 0x000fe20000000013 */
[----:B------:R-:W-:Y:S01]  /*81d0*/  FMUL R23, R47, R32 ;  /* 0x000000202f177220 */ /* 0x000fe20000400000 */
[----:B------:R-:W-:Y:S01]  /*81e0*/  FFMA R20, R49, R75, R20 ;  /* 0x0000004b31147223 */ /* 0x000fe20000000014 */
[----:B------:R-:W-:Y:S01]  /*81f0*/  FMUL R24, R47, R33 ;  /* 0x000000212f187220 */ /* 0x000fe20000400000 */
[--C-:B------:R-:W-:Y:S02]  /*8200*/  HADD2.F32 R50, -RZ, R51.reuse.H0_H0 ;  /* 0x20000033ff327230 */ /* 0x100fe40000004100 */
[----:B------:R-:W-:Y:S01]  /*8210*/  FFMA R21, R49, R76, R21 ;  /* 0x0000004c31157223 */ /* 0x000fe20000000015 */
[----:B------:R-:W-:Y:S02]  /*8220*/  HADD2.F32 R51, -RZ, R51.H1_H1 ;  /* 0x30000033ff337230 */ /* 0x000fe40000004100 */
[----:B------:R-:W-:Y:S01]  /*8230*/  FMUL R25, R47, R34 ;  /* 0x000000222f197220 */ /* 0x000fe20000400000 */
[----:B------:R-:W-:Y:S01]  /*8240*/  FFMA R22, R49, R77, R22 ;  /* 0x0000004d31167223 */ /* 0x000fe20000000016 */
[----:B------:R-:W-:Y:S01]  /*8250*/  FMUL R26, R47, R35 ;  /* 0x000000232f1a7220 */ /* 0x000fe20000400000 */
[----:B------:R-:W-:Y:S01]  /*8260*/  F2FP.SATFINITE.E4M3.F32.PACK_AB_MERGE_C R7, R10, R7, RZ ;  /* 0x000000070a07723e */ /* 0x000fe200048070ff */
[C---:B------:R-:W-:Y:S01]  /*8270*/  FFMA R23, R49.reuse, R78, R23 ;  /* 0x0000004e31177223 */ /* 0x040fe20000000017 */
[C---:B------:R-:W-:Y:S01]  /*8280*/  FFMA R24, R49.reuse, R79, R24 ;  /* 0x0000004f31187223 */ /* 0x040fe20000000018 */
[C---:B------:R-:W-:Y:S01]  /*8290*/  FFMA R25, R49.reuse, R50, R25 ;  /* 0x0000003231197223 */ /* 0x040fe20000000019 */
[----:B------:R-:W-:Y:S01]  /*82a0*/  FFMA R26, R49, R51, R26 ;  /* 0x00000033311a7223 */ /* 0x000fe2000000001a */
[----:B------:R-:W-:Y:S02]  /*82b0*/  F2FP.SATFINITE.E4M3.F32.PACK_AB_MERGE_C R28, R2, R0, R52 ;  /* 0x00000000021c723e */ /* 0x000fe40004807034 */
[----:B------:R-:W-:Y:S02]  /*82c0*/  F2FP.SATFINITE.E4M3.F32.PACK_AB_MERGE_C R31, R6, R3, R7 ;  /* 0x00000003061f723e */ /* 0x000fe40004807007 */
[----:B------:R-:W-:Y:S02]  /*82d0*/  F2FP.SATFINITE.E4M3.F32.PACK_AB_MERGE_C R13, R14, R13, RZ ;  /* 0x0000000d0e0d723e */ /* 0x000fe400048070ff */
[----:B------:R-:W-:Y:S01]  /*82e0*/  F2FP.SATFINITE.E4M3.F32.PACK_AB_MERGE_C R17, R18, R17, RZ ;  /* 0x000000111211723e */ /* 0x000fe200048070ff */
[----:B------:R1:W-:Y:S01]  /*82f0*/  STS.128 [R100+UR49+0x5300], R28 ;  /* 0x0053001c64007988 */ /* 0x0003e20008000c31 */
[----:B------:R-:W-:Y:S02]  /*8300*/  F2FP.SATFINITE.E4M3.F32.PACK_AB_MERGE_C R14, R22, R21, RZ ;  /* 0x00000015160e723e */ /* 0x000fe400048070ff */
[----:B------:R-:W-:Y:S02]  /*8310*/  F2FP.SATFINITE.E4M3.F32.PACK_AB_MERGE_C R25, R26, R25, RZ ;  /* 0x000000191a19723e */ /* 0x000fe400048070ff */
[----:B------:R-:W-:Y:S02]  /*8320*/  F2FP.SATFINITE.E4M3.F32.PACK_AB_MERGE_C R12, R12, R11, R13 ;  /* 0x0000000b0c0c723e */ /* 0x000fe4000480700d */
[----:B------:R-:W-:Y:S02]  /*8330*/  F2FP.SATFINITE.E4M3.F32.PACK_AB_MERGE_C R13, R16, R15, R17 ;  /* 0x0000000f100d723e */ /* 0x000fe40004807011 */
        /* <DEDUP_REMOVED lines=13> */
[----:B------:R-:W-:Y:S02]  /*8410*/  UIADD3 UR12, UP0, UPT, UR52, 0x680, URZ ;  /* 0x00000680340c7890 */ /* 0x000fe4000ff1e0ff */
[----:B------:R-:W-:Y:S02]  /*8420*/  UIADD3 UR9, UPT, UPT, UR41, 0x20, URZ ;  /* 0x0000002029097890 */ /* 0x000fe4000fffe0ff */
[----:B------:R-:W-:Y:S02]  /*8430*/  UIADD3 UR8, UPT, UPT, UR49, 0x5300, URZ ;  /* 0x0000530031087890 */ /* 0x000fe4000fffe0ff */
[----:B------:R-:W-:Y:S01]  /*8440*/  UIADD3.X UR13, UPT, UPT, URZ, UR53, URZ, UP0, !UPT ;  /* 0x00000035ff0d7290 */ /* 0x000fe200087fe4ff */
[----:B------:R-:W-:Y:S01]  /*8450*/  UMOV UR10, UR42 ;  /* 0x0000002a000a7c82 */ /* 0x000fe20008000000 */
[----:B------:R-:W-:Y:S01]  /*8460*/  UMOV UR11, UR36 ;  /* 0x00000024000b7c82 */ /* 0x000fe20008000000 */
[----:B------:R-:W-:Y:S02]  /*8470*/  UIADD3 UR5, UPT, UPT, UR41, 0xa0, URZ ;  /* 0x000000a029057890 */ /* 0x000fe4000fffe0ff */
[----:B------:R-:W-:Y:S01]  /*8480*/  UIADD3 UR4, UPT, UPT, UR49, 0x5b00, URZ ;  /* 0x00005b0031047890 */ /* 0x000fe2000fffe0ff */
[----:B------:R-:W-:Y:S03]  /*8490*/  UMOV UR6, UR42 ;  /* 0x0000002a00067c82 */ /* 0x000fe60008000000 */
[----:B------:R2:W-:Y:S01]  /*84a0*/  UTMASTG.3D [UR8], [UR12] ;  /* 0x000000080c0073b5 */ /* 0x0005e20008010000 */
[----:B------:R-:W-:Y:S04]  /*84b0*/  UMOV UR7, UR36 ;  /* 0x0000002400077c82 */ /* 0x000fe80008000000 */
[----:B------:R2:W-:Y:S01]  /*84c0*/  UTMASTG.3D [UR4], [UR12] ;  /* 0x000000040c0073b5 */ /* 0x0005e20008010000 */
[----:B------:R0:W-:Y:S01]  /*84d0*/  UTMACMDFLUSH ;  /* 0x00000000000079b7 */ /* 0x0001e20000000000 */
[----:B--2---:R-:W-:Y:S04]  /*84e0*/  DEPBAR.LE SB0, 0x1 ;  /* 0x000080400000791a */ /* 0x004fe80000000000 */
.L_x_138:
[----:B------:R-:W-:Y:S05]  /*84f0*/  BSYNC.RECONVERGENT B0 ;  /* 0x0000000000007941 */ /* 0x000fea0003800200 */
.L_x_137:
        /* <DEDUP_REMOVED lines=15> */
.L_x_142:
[----:B------:R-:W-:Y:S05]  /*85f0*/  BSYNC B0 ;  /* 0x0000000000007941 */ /* 0x000fea0003800000 */
.L_x_141:
[----:B------:R-:W-:Y:S01]  /*8600*/  ISETP.NE.AND P0, PT, R115, RZ, PT ;  /* 0x000000ff7300720c */ /* 0x000fe20003f05270 */
[----:B------:R-:W-:Y:S11]  /*8610*/  VIADD R105, R105, 0x1 ;  /* 0x0000000169697836 */ /* 0x000ff60000000000 */
[----:B------:R-:W-:Y:S01]  /*8620*/  @!UPT UIADD3 URZ, UPT, UPT, URZ, URZ, URZ ;  /* 0x000000fffffff290 */ /* 0x000fe2000fffe0ff */
[----:B------:R3:W4:Y:S04]  /*8630*/  @P0 LDS.128 R84, [R2+0x300] ;  /* 0x0003000002540984 */ /* 0x0007280000000c00 */
[----:B------:R1:W1:Y:S01]  /*8640*/  @P0 LDS.128 R80, [R3+UR49+0x300] ;  /* 0x0003003103500984 */ /* 0x0002620008000c00 */
        /* <DEDUP_REMOVED lines=14> */
.L_x_140:
[----:B------:R-:W-:Y:S05]  /*8730*/  BSYNC B1 ;  /* 0x0000000000017941 */ /* 0x000fea0003800000 */
.L_x_139:
[----:B------:R-:W-:Y:S05]  /*8740*/  VIADD R0, R48, 0x40 ;  /* 0x0000004030007836 */ /* 0x000fea0000000000 */
[----:B------:R-:W-:Y:S04]  /*8750*/  SHF.R.U32.HI R0, RZ, 0x15, R0 ;  /* 0x00000015ff007819 */ /* 0x000fe80000011600 */
[----:B------:R-:W-:Y:S11]  /*8760*/  LOP3.LUT P0, RZ, R0, 0x3, R102, 0x48, !PT ;  /* 0x0000000300ff7812 */ /* 0x000ff60007804866 */
[----:B------:R-:W-:Y:S02]  /*8770*/  @!UPT UIADD3 URZ, UPT, UPT, URZ, URZ, URZ ;  /* 0x000000fffffff290 */ /* 0x000fe4000fffe0ff */
[----:B------:R-:W-:Y:S05]  /*8780*/  @!P0 BRA `(.L_x_144) ;  /* 0x0000000000408947 */ /* 0x000fea0003800000 */
[----:B------:R-:W2:Y:S01]  /*8790*/  LDCU.64 UR8, c[0x4][0x78] ;  /* 0x01000f00ff0877ac */ /* 0x000ea20008000a00 */
[----:B------:R-:W-:Y:S01]  /*87a0*/  MOV R3, 0x0 ;  /* 0x0000000000037802 */ /* 0x000fe20000000f00 */
[----:B-1----:R-:W-:Y:S02]  /*87b0*/  HFMA2 R12, -RZ, RZ, 0, 5.9604644775390625e-08 ;  /* 0x00000001ff0c7431 */ /* 0x002fe400000001ff */
[----:B------:R-:W-:Y:S02]  /*87c0*/  IMAD.MOV.U32 R8, RZ, RZ, 0x192 ;  /* 0x00000192ff087424 */ /* 0x000fe400078e00ff */
[----:B------:R-:W-:Y:S01]  /*87d0*/  IMAD.MOV.U32 R13, RZ, RZ, RZ ;  /* 0x000000ffff0d7224 */ /* 0x000fe200078e00ff */
[----:B------:R-:W1:Y:S01]  /*87e0*/  LDCU.64 UR6, c[0x4][0x80] ;  /* 0x01001000ff0677ac */ /* 0x000e620008000a00 */
[----:B------:R-:W3:Y:S01]  /*87f0*/  LDC.64 R2, c[0x4][R3] ;  /* 0x0100000003027b82 */ /* 0x000ee20000000a00 */
[----:B------:R-:W4:Y:S01]  /*8800*/  LDCU.64 UR4, c[0x4][0x18] ;  /* 0x01000300ff0477ac */ /* 0x000f220008000a00 */
[----:B--2---:R-:W-:Y:S01]  /*8810*/  MOV R5, UR9 ;  /* 0x0000000900057c02 */ /* 0x004fe20008000f00 */
[----:B------:R-:W-:Y:S01]  /*8820*/  IMAD.U32 R4, RZ, RZ, UR8 ;  /* 0x00000008ff047e24 */ /* 0x000fe2000f8e00ff */
[----:B-1----:R-:W-:Y:S01]  /*8830*/  MOV R7, UR7 ;  /* 0x0000000700077c02 */ /* 0x002fe20008000f00 */
[----:B------:R-:W-:Y:S01]  /*8840*/  IMAD.U32 R6, RZ, RZ, UR6 ;  /* 0x00000006ff067e24 */ /* 0x000fe2000f8e00ff */
[----:B----4-:R-:W-:Y:S01]  /*8850*/  MOV R11, UR5 ;  /* 0x00000005000b7c02 */ /* 0x010fe20008000f00 */
[----:B------:R-:W-:Y:S02]  /*8860*/  IMAD.U32 R10, RZ, RZ, UR4 ;  /* 0x00000004ff0a7e24 */ /* 0x000fe4000f8e00ff */
[----:B------:R-:W-:Y:S07]  /*8870*/  LEPC R20, `(.L_x_144) ;  /* 0x000000001014794e */ /* 0x000fee0000000000 */
[----:B---3--:R-:W-:Y:S05]  /*8880*/  CALL.ABS.NOINC R2 ;  /* 0x0000000002007343 */ /* 0x008fea0003c00000 */
.L_x_144:
        /* <DEDUP_REMOVED lines=147> */
[----:B------:R-:W-:Y:S02]  /*91c0*/  UIADD3 UR12, UP0, UPT, UR52, 0x680, URZ ;  /* 0x00000680340c7890 */ /* 0x000fe4000ff1e0ff */
[----:B------:R-:W-:Y:S02]  /*91d0*/  UIADD3 UR5, UPT, UPT, UR41, 0x40, URZ ;  /* 0x0000004029057890 */ /* 0x000fe4000fffe0ff */
[----:B------:R-:W-:Y:S01]  /*91e0*/  MOV R108, UR4 ;  /* 0x00000004006c7c02 */ /* 0x000fe20008000f00 */
[----:B------:R-:W-:Y:S01]  /*91f0*/  UIADD3.X UR13, UPT, UPT, URZ, UR53, URZ, UP0, !UPT ;  /* 0x00000035ff0d7290 */ /* 0x000fe200087fe4ff */
[----:B------:R-:W-:Y:S02]  /*9200*/  UMOV UR6, UR42 ;  /* 0x0000002a00067c82 */ /* 0x000fe40008000000 */
[----:B------:R-:W-:Y:S01]  /*9210*/  R2UR UR4, R108 ;  /* 0x000000006c0472ca */ /* 0x000fe200000e0000 */
[----:B------:R-:W-:Y:S01]  /*9220*/  UMOV UR7, UR36 ;  /* 0x0000002400077c82 */ /* 0x000fe20008000000 */
[----:B------:R-:W-:Y:S02]  /*9230*/  UIADD3 UR9, UPT, UPT, UR41, 0xc0, URZ ;  /* 0x000000c029097890 */ /* 0x000fe4000fffe0ff */
[----:B------:R-:W-:Y:S01]  /*9240*/  UIADD3 UR8, UPT, UPT, UR49, 0x4b00, URZ ;  /* 0x00004b0031087890 */ /* 0x000fe2000fffe0ff */
[----:B------:R-:W-:Y:S01]  /*9250*/  UMOV UR10, UR42 ;  /* 0x0000002a000a7c82 */ /* 0x000fe20008000000 */
[----:B------:R-:W-:Y:S07]  /*9260*/  UMOV UR11, UR36 ;  /* 0x00000024000b7c82 */ /* 0x000fee0008000000 */
[----:B------:R2:W-:Y:S01]  /*9270*/  UTMASTG.3D [UR4], [UR12] ;  /* 0x000000040c0073b5 */ /* 0x0005e20008010000 */
[----:B------:R2:W-:Y:S01]  /*9280*/  UTMASTG.3D [UR8], [UR12] ;  /* 0x000000080c0073b5 */ /* 0x0005e20008010000 */
[----:B------:R0:W-:Y:S01]  /*9290*/  UTMACMDFLUSH ;  /* 0x00000000000079b7 */ /* 0x0001e20000000000 */
[----:B--2---:R-:W-:Y:S04]  /*92a0*/  DEPBAR.LE SB0, 0x1 ;  /* 0x000080400000791a */ /* 0x004fe80000000000 */
.L_x_146:
[----:B------:R-:W-:Y:S05]  /*92b0*/  BSYNC.RECONVERGENT B0 ;  /* 0x0000000000007941 */ /* 0x000fea0003800200 */
.L_x_145:
        /* <DEDUP_REMOVED lines=15> */
.L_x_150:
[----:B------:R-:W-:Y:S05]  /*93b0*/  BSYNC B0 ;  /* 0x0000000000007941 */ /* 0x000fea0003800000 */
.L_x_149:
        /* <DEDUP_REMOVED lines=19> */
.L_x_148:
[----:B------:R-:W-:Y:S05]  /*94f0*/  BSYNC B1 ;  /* 0x0000000000017941 */ /* 0x000fea0003800000 */
.L_x_147:
        /* <DEDUP_REMOVED lines=21> */
.L_x_152:
[----:B------:R-:W-:Y:S01]  /*9650*/  ISETP.NE.AND P0, PT, R109, RZ, PT ;  /* 0x000000ff6d00720c */ /* 0x000fe20003f05270 */
[----:B------:R-:W-:Y:S05]  /*9660*/  WARPSYNC.ALL ;  /* 0x0000000000007948 */ /* 0x000fea0003800000 */
[----:B------:R-:W-:Y:S01]  /*9670*/  R2UR UR4, R48 ;  /* 0x00000000300472ca */ /* 0x000fe200000e0000 */
[----:B------:R-:W-:Y:S01]  /*9680*/  BSSY.RECONVERGENT B0, `(.L_x_153) ;  /* 0x000009f000007945 */ /* 0x000fe20003800200 */
[-C--:B------:R-:W-:Y:S02]  /*9690*/  F2FP.F16.E4M3.UNPACK_B R4, R81.reuse ;  /* 0x00000051ff04723e */ /* 0x080fe400020006ff */
[-C--:B------:R-:W-:Y:S02]  /*96a0*/  F2FP.F16.E4M3.UNPACK_B R2, R80.reuse ;  /* 0x00000050ff02723e */ /* 0x080fe400020006ff */
[----:B------:R-:W-:Y:S01]  /*96b0*/  F2FP.F16.E4M3.UNPACK_B R80, R80.H1 ;  /* 0x00000050ff50723e */ /* 0x000fe200030006ff */
[--C-:B------:R-:W-:Y:S01]  /*96c0*/  HADD2.F32 R50, -RZ, R4.reuse.H0_H0 ;  /* 0x20000004ff327230 */ /* 0x100fe20000004100 */
[----:B------:R-:W-:Y:S01]  /*96d0*/  F2FP.F16.E4M3.UNPACK_B R81, R81.H1 ;  /* 0x00000051ff51723e */ /* 0x000fe200030006ff */
[----:B------:R-:W-:Y:S01]  /*96e0*/  HADD2.F32 R51, -RZ, R4.H1_H1 ;  /* 0x30000004ff337230 */ /* 0x000fe20000004100 */
[-C--:B------:R-:W-:Y:S01]  /*96f0*/  F2FP.F16.E4M3.UNPACK_B R55, R82.reuse ;  /* 0x00000052ff37723e */ /* 0x080fe200020006ff */
[--C-:B------:R-:W-:Y:S01]  /*9700*/  HADD2.F32 R0, -RZ, R2.reuse.H0_H0 ;  /* 0x20000002ff007230 */ /* 0x100fe20000004100 */
[----:B------:R-:W-:Y:S01]  /*9710*/  F2FP.F16.E4M3.UNPACK_B R82, R82.H1 ;  /* 0x00000052ff52723e */ /* 0x000fe200030006ff */
[----:B-1----:R-:W1:Y:S01]  /*9720*/  LDTM.x32 R4, tmem[UR4+0x60] ;  /* 0x00006004000479ee */ /* 0x002e6200082c0000 */
[----:B------:R-:W-:Y:S01]  /*9730*/  NOP ;  /* 0x0000000000007918 */ /* 0x000fe20000000000 */
[----:B------:R-:W-:Y:S01]  /*9740*/  IADD3 R111, PT, PT, R111, 0x190, RZ ;  /* 0x000001906f6f7810 */ /* 0x000fe20007ffe0ff */
[----:B------:R-:W-:Y:S01]  /*9750*/  HADD2.F32 R2, -RZ, R2.H1_H1 ;  /* 0x30000002ff027230 */ /* 0x000fe20000004100 */
[----:B------:R-:W-:Y:S01]  /*9760*/  F2FP.F16.E4M3.UNPACK_B R59, R83 ;  /* 0x00000053ff3b723e */ /* 0x000fe200020006ff */
[--C-:B------:R-:W-:Y:S01]  /*9770*/  HADD2.F32 R54, -RZ, R55.reuse.H0_H0 ;  /* 0x20000037ff367230 */ /* 0x100fe20000004100 */
[----:B------:R-:W-:Y:S01]  /*9780*/  LOP3.LUT R111, R111, 0xfefffff8, RZ, 0xc0, !PT ;  /* 0xfefffff86f6f7812 */ /* 0x000fe200078ec0ff */
[----:B------:R-:W-:Y:S01]  /*9790*/  HADD2.F32 R55, -RZ, R55.H1_H1 ;  /* 0x30000037ff377230 */ /* 0x000fe20000004100 */
[----:B------:R-:W-:Y:S01]  /*97a0*/  F2FP.F16.E4M3.UNPACK_B R63, R84 ;  /* 0x00000054ff3f723e */ /* 0x000fe200020006ff */
[--C-:B------:R-:W-:Y:S01]  /*97b0*/  HADD2.F32 R58, -RZ, R59.reuse.H0_H0 ;  /* 0x2000003bff3a7230 */ /* 0x100fe20000004100 */
[----:B-1----:R1:W-:Y:S01]  /*97c0*/  SYNCS.ARRIVE.TRANS64.RED.A1T0 RZ, [R111+URZ], RZ ;  /* 0x000000ff6fff79a7 */ /* 0x0023e200081004ff */
[----:B------:R-:W-:Y:S01]  /*97d0*/  HADD2.F32 R59, -RZ, R59.H1_H1 ;  /* 0x3000003bff3b7230 */ /* 0x000fe20000004100 */
[----:B------:R-:W-:Y:S01]  /*97e0*/  F2FP.F16.E4M3.UNPACK_B R67, R85 ;  /* 0x00000055ff43723e */ /* 0x000fe200020006ff */
[--C-:B------:R-:W-:Y:S01]  /*97f0*/  HADD2.F32 R62, -RZ, R63.reuse.H0_H0 ;  /* 0x2000003fff3e7230 */ /* 0x100fe20000004100 */
[----:B------:R-:W-:Y:S01]  /*9800*/  F2FP.F16.E4M3.UNPACK_B R71, R86 ;  /* 0x00000056ff47723e */ /* 0x000fe200020006ff */
[----:B------:R-:W-:Y:S01]  /*9810*/  HADD2.F32 R63, -RZ, R63.H1_H1 ;  /* 0x3000003fff3f7230 */ /* 0x000fe20000004100 */
[----:B------:R-:W-:Y:S01]  /*9820*/  F2FP.F16.E4M3.UNPACK_B R75, R87 ;  /* 0x00000057ff4b723e */ /* 0x000fe200020006ff */
[--C-:B------:R-:W-:Y:S01]  /*9830*/  HADD2.F32 R66, -RZ, R67.reuse.H0_H0 ;  /* 0x20000043ff427230 */ /* 0x100fe20000004100 */
[----:B------:R-:W-:Y:S01]  /*9840*/  F2FP.F16.E4M3.UNPACK_B R83, R83.H1 ;  /* 0x00000053ff53723e */ /* 0x000fe200030006ff */
[----:B------:R-:W-:Y:S01]  /*9850*/  HADD2.F32 R67, -RZ, R67.H1_H1 ;  /* 0x30000043ff437230 */ /* 0x000fe20000004100 */
[----:B------:R-:W-:Y:S01]  /*9860*/  F2FP.F16.E4M3.UNPACK_B R84, R84.H1 ;  /* 0x00000054ff54723e */ /* 0x000fe200030006ff */
[--C-:B------:R-:W-:Y:S01]  /*9870*/  HADD2.F32 R70, -RZ, R71.reuse.H0_H0 ;  /* 0x20000047ff467230 */ /* 0x100fe20000004100 */
[----:B------:R-:W-:Y:S01]  /*9880*/  F2FP.F16.E4M3.UNPACK_B R85, R85.H1 ;  /* 0x00000055ff55723e */ /* 0x000fe200030006ff */
[----:B------:R-:W-:Y:S02]  /*9890*/  HADD2.F32 R71, -RZ, R71.H1_H1 ;  /* 0x30000047ff477230 */ /* 0x000fe40000004100 */
[C---:B------:R-:W-:Y:S01]  /*98a0*/  FMUL R4, R47.reuse, R4 ;  /* 0x000000042f047220 */ /* 0x040fe20000400000 */
[C---:B------:R-:W-:Y:S01]  /*98b0*/  FMUL R5, R47.reuse, R5 ;  /* 0x000000052f057220 */ /* 0x040fe20000400000 */
[--C-:B------:R-:W-:Y:S02]  /*98c0*/  HADD2.F32 R3, -RZ, R80.reuse.H0_H0 ;  /* 0x20000050ff037230 */ /* 0x100fe40000004100 */
[----:B------:R-:W-:Y:S01]  /*98d0*/  FMUL R8, R47, R8 ;  /* 0x000000082f087220 */ /* 0x000fe20000400000 */
[C---:B------:R-:W-:Y:S01]  /*98e0*/  FFMA R4, R49.reuse, R0, R4 ;  /* 0x0000000031047223 */ /* 0x040fe20000000004 */
        /* <DEDUP_REMOVED lines=12> */
[--C-:B------:R-:W-:Y:S02]  /*99b0*/  HADD2.F32 R74, -RZ, R75.reuse.H0_H0 ;  /* 0x2000004bff4a7230 */ /* 0x100fe40000004100 */
[C---:B------:R-:W-:Y:S01]  /*99c0*/  FMUL R28, R47.reuse, R32 ;  /* 0x000000202f1c7220 */ /* 0x040fe20000400000 */
[----:B------:R-:W-:Y:S02]  /*99d0*/  HADD2.F32 R75, -RZ, R75.H1_H1 ;  /* 0x3000004bff4b7230 */ /* 0x000fe40000004100 */
[C---:B------:R-:W-:Y:S01]  /*99e0*/  FMUL R29, R47.reuse, R33 ;  /* 0x000000212f1d7220 */ /* 0x040fe20000400000 */
[----:B------:R-:W-:Y:S02]  /*99f0*/  HADD2.F32 R48, -RZ, R80.H1_H1 ;  /* 0x30000050ff307230 */ /* 0x000fe40000004100 */
[C---:B------:R-:W-:Y:S01]  /*9a00*/  FMUL R6, R47.reuse, R6 ;  /* 0x000000062f067220 */ /* 0x040fe20000400000 */
[C---:B------:R-:W-:Y:S01]  /*9a10*/  FMUL R7, R47.reuse, R7 ;  /* 0x000000072f077220 */ /* 0x040fe20000400000 */
[--C-:B------:R-:W-:Y:S02]  /*9a20*/  HADD2.F32 R52, -RZ, R81.reuse.H0_H0 ;  /* 0x20000051ff347230 */ /* 0x100fe40000004100 */
[----:B------:R-:W-:Y:S01]  /*9a30*/  FMUL R10, R47, R10 ;  /* 0x0000000a2f0a7220 */ /* 0x000fe20000400000 */
[C---:B------:R-:W-:Y:S01]  /*9a40*/  FFMA R6, R49.reuse, R3, R6 ;  /* 0x0000000331067223 */ /* 0x040fe20000000006 */
[----:B------:R-:W-:Y:S02]  /*9a50*/  HADD2.F32 R53, -RZ, R81.H1_H1 ;  /* 0x30000051ff357230 */ /* 0x000fe40000004100 */
[C---:B------:R-:W-:Y:S01]  /*9a60*/  FFMA R7, R49.reuse, R48, R7 ;  /* 0x0000003031077223 */ /* 0x040fe20000000007 */
[C---:B------:R-:W-:Y:S01]  /*9a70*/  FFMA R8, R49.reuse, R50, R8 ;  /* 0x0000003231087223 */ /* 0x040fe20000000008 */
[C---:B------:R-:W-:Y:S01]  /*9a80*/  FFMA R9, R49.reuse, R51, R9 ;  /* 0x0000003331097223 */ /* 0x040fe20000000009 */
[----:B------:R-:W-:Y:S01]  /*9a90*/  FFMA R10, R49, R52, R10 ;  /* 0x00000034310a7223 */ /* 0x000fe2000000000a */
[----:B------:R-:W-:Y:S01]  /*9aa0*/  FMUL R11, R47, R11 ;  /* 0x0000000b2f0b7220 */ /* 0x000fe20000400000 */
[----:B------:R-:W-:Y:S01]  /*9ab0*/  F2FP.F16.E4M3.UNPACK_B R86, R86.H1 ;  /* 0x00000056ff56723e */ /* 0x000fe200030006ff */
[--C-:B------:R-:W-:Y:S01]  /*9ac0*/  HADD2.F32 R56, -RZ, R82.reuse.H0_H0 ;  /* 0x20000052ff387230 */ /* 0x100fe20000004100 */
[----:B------:R-:W-:Y:S01]  /*9ad0*/  F2FP.SATFINITE.E4M3.F32.PACK_AB_MERGE_C R6, R7, R6, RZ ;  /* 0x000000060706723e */ /* 0x000fe200048070ff */
[C---:B------:R-:W-:Y:S01]  /*9ae0*/  FFMA R11, R49.reuse, R53, R11 ;  /* 0x00000035310b7223 */ /* 0x040fe2000000000b */
[C---:B------:R-:W-:Y:S01]  /*9af0*/  FFMA R12, R49.reuse, R54, R12 ;  /* 0x00000036310c7223 */ /* 0x040fe2000000000c */
[----:B------:R-:W-:Y:S01]  /*9b00*/  FFMA R13, R49, R55, R13 ;  /* 0x00000037310d7223 */ /* 0x000fe2000000000d */
[----:B------:R-:W-:Y:S01]  /*9b10*/  F2FP.SATFINITE.E4M3.F32.PACK_AB_MERGE_C R4, R5, R4, R6 ;  /* 0x000000040504723e */ /* 0x000fe20004807006 */
[----:B------:R-:W-:Y:S01]  /*9b20*/  HADD2.F32 R57, -RZ, R82.H1_H1 ;  /* 0x30000052ff397230 */ /* 0x000fe20000004100 */
[----:B------:R-:W-:Y:S01]  /*9b30*/  F2FP.SATFINITE.E4M3.F32.PACK_AB_MERGE_C R10, R11, R10, RZ ;  /* 0x0000000a0b0a723e */ /* 0x000fe200048070ff */
[C---:B------:R-:W-:Y:S01]  /*9b40*/  FMUL R14, R47.reuse, R14 ;  /* 0x0000000e2f0e7220 */ /* 0x040fe20000400000 */
[----:B------:R-:W-:Y:S01]  /*9b50*/  FMUL R15, R47, R15 ;  /* 0x0000000f2f0f7220 */ /* 0x000fe20000400000 */
[--C-:B------:R-:W-:Y:S01]  /*9b60*/  HADD2.F32 R60, -RZ, R83.reuse.H0_H0 ;  /* 0x20000053ff3c7230 */ /* 0x100fe20000004100 */
[----:B------:R-:W-:Y:S01]  /*9b70*/  F2FP.SATFINITE.E4M3.F32.PACK_AB_MERGE_C R5, R9, R8, R10 ;  /* 0x000000080905723e */ /* 0x000fe2000480700a */
[C---:B------:R-:W-:Y:S01]  /*9b80*/  FFMA R14, R49.reuse, R56, R14 ;  /* 0x00000038310e7223 */ /* 0x040fe2000000000e */
[C---:B------:R-:W-:Y:S01]  /*9b90*/  FFMA R15, R49.reuse, R57, R15 ;  /* 0x00000039310f7223 */ /* 0x040fe2000000000f */
[C---:B------:R-:W-:Y:S01]  /*9ba0*/  FFMA R16, R49.reuse, R58, R16 ;  /* 0x0000003a31107223 */ /* 0x040fe20000000010 */
[----:B------:R-:W-:Y:S01]  /*9bb0*/  FFMA R17, R49, R59, R17 ;  /* 0x0000003b31117223 */ /* 0x000fe20000000011 */
[----:B------:R-:W-:Y:S02]  /*9bc0*/  HADD2.F32 R61, -RZ, R83.H1_H1 ;  /* 0x30000053ff3d7230 */ /* 0x000fe40000004100 */
[C---:B------:R-:W-:Y:S01]  /*9bd0*/  FMUL R18, R47.reuse, R18 ;  /* 0x000000122f127220 */ /* 0x040fe20000400000 */
[C---:B------:R-:W-:Y:S01]  /*9be0*/  FMUL R19, R47.reuse, R19 ;  /* 0x000000132f137220 */ /* 0x040fe20000400000 */
[--C-:B------:R-:W-:Y:S02]  /*9bf0*/  HADD2.F32 R64, -RZ, R84.reuse.H0_H0 ;  /* 0x20000054ff407230 */ /* 0x100fe40000004100 */
[----:B------:R-:W-:Y:S01]  /*9c00*/  FMUL R22, R47, R22 ;  /* 0x000000162f167220 */ /* 0x000fe20000400000 */
[C---:B------:R-:W-:Y:S01]  /*9c10*/  FFMA R18, R49.reuse, R60, R18 ;  /* 0x0000003c31127223 */ /* 0x040fe20000000012 */
[----:B------:R-:W-:Y:S02]  /*9c20*/  HADD2.F32 R65, -RZ, R84.H1_H1 ;  /* 0x30000054ff417230 */ /* 0x000fe40000004100 */
[----:B------:R-:W-:Y:S01]  /*9c30*/  FFMA R19, R49, R61, R19 ;  /* 0x0000003d31137223 */ /* 0x000fe20000000013 */
[----:B------:R-:W-:Y:S01]  /*9c40*/  FMUL R23, R47, R23 ;  /* 0x000000172f177220 */ /* 0x000fe20000400000 */
[C---:B------:R-:W-:Y:S01]  /*9c50*/  FFMA R20, R49.reuse, R62, R20 ;  /* 0x0000003e31147223 */ /* 0x040fe20000000014 */
[C---:B------:R-:W-:Y:S01]  /*9c60*/  FFMA R21, R49.reuse, R63, R21 ;  /* 0x0000003f31157223 */ /* 0x040fe20000000015 */
[--C-:B------:R-:W-:Y:S02]  /*9c70*/  HADD2.F32 R68, -RZ, R85.reuse.H0_H0 ;  /* 0x20000055ff447230 */ /* 0x100fe40000004100 */
[----:B------:R-:W-:Y:S01]  /*9c80*/  FFMA R22, R49, R64, R22 ;  /* 0x0000004031167223 */ /* 0x000fe20000000016 */
[----:B------:R-:W-:Y:S02]  /*9c90*/  HADD2.F32 R69, -RZ, R85.H1_H1 ;  /* 0x30000055ff457230 */ /* 0x000fe40000004100 */
[----:B------:R-:W-:Y:S01]  /*9ca0*/  FMUL R3, R47, R26 ;  /* 0x0000001a2f037220 */ /* 0x000fe20000400000 */
[----:B------:R-:W-:Y:S01]  /*9cb0*/  FFMA R23, R49, R65, R23 ;  /* 0x0000004131177223 */ /* 0x000fe20000000017 */
[----:B------:R-:W-:Y:S01]  /*9cc0*/  FMUL R27, R47, R27 ;  /* 0x0000001b2f1b7220 */ /* 0x000fe20000400000 */
[C---:B------:R-:W-:Y:S01]  /*9cd0*/  FFMA R0, R49.reuse, R66, R0 ;  /* 0x0000004231007223 */ /* 0x040fe20000000000 */
[----:B------:R-:W-:Y:S01]  /*9ce0*/  F2FP.F16.E4M3.UNPACK_B R87, R87.H1 ;  /* 0x00000057ff57723e */ /* 0x000fe200030006ff */
        /* <DEDUP_REMOVED lines=15> */
[----:B------:R-:W-:Y:S01]  /*9de0*/  F2FP.SATFINITE.E4M3.F32.PACK_AB_MERGE_C R14, R15, R14, RZ ;  /* 0x0000000e0f0e723e */ /* 0x000fe200048070ff */
[----:B------:R-:W-:Y:S01]  /*9df0*/  FFMA R28, R49, R74, R28 ;  /* 0x0000004a311c7223 */ /* 0x000fe2000000001c */
[----:B------:R-:W-:Y:S01]  /*9e00*/  F2FP.SATFINITE.E4M3.F32.PACK_AB_MERGE_C R7, R19, R18, RZ ;  /* 0x000000121307723e */ /* 0x000fe200048070ff */
[C---:B------:R-:W-:Y:S01]  /*9e10*/  FFMA R29, R49.reuse, R75, R29 ;  /* 0x0000004b311d7223 */ /* 0x040fe2000000001d */
[----:B------:R-:W-:Y:S01]  /*9e20*/  FFMA R30, R49, R76, R30 ;  /* 0x0000004c311e7223 */ /* 0x000fe2000000001e */
[----:B------:R-:W-:Y:S01]  /*9e30*/  F2FP.SATFINITE.E4M3.F32.PACK_AB_MERGE_C R22, R23, R22, RZ ;  /* 0x000000161716723e */ /* 0x000fe200048070ff */
[----:B------:R-:W-:Y:S01]  /*9e40*/  FFMA R35, R49, R77, R35 ;  /* 0x0000004d31237223 */ /* 0x000fe20000000023 */
[----:B------:R-:W-:Y:S02]  /*9e50*/  F2FP.SATFINITE.E4M3.F32.PACK_AB_MERGE_C R6, R13, R12, R14 ;  /* 0x0000000c0d06723e */ /* 0x000fe4000480700e */
[----:B------:R-:W-:Y:S02]  /*9e60*/  F2FP.SATFINITE.E4M3.F32.PACK_AB_MERGE_C R7, R17, R16, R7 ;  /* 0x000000101107723e */ /* 0x000fe40004807007 */
[----:B------:R-:W-:Y:S02]  /*9e70*/  F2FP.SATFINITE.E4M3.F32.PACK_AB_MERGE_C R20, R21, R20, R22 ;  /* 0x000000141514723e */ /* 0x000fe40004807016 */
[----:B------:R-:W-:Y:S01]  /*9e80*/  F2FP.SATFINITE.E4M3.F32.PACK_AB_MERGE_C R3, R27, R3, RZ ;  /* 0x000000031b03723e */ /* 0x000fe200048070ff */
[----:B------:R1:W-:Y:S01]  /*9e90*/  STS.128 [R100+UR49+0x5300], R4 ;  /* 0x0053000464007988 */ /* 0x0003e20008000c31 */
[----:B------:R-:W-:Y:S02]  /*9ea0*/  F2FP.SATFINITE.E4M3.F32.PACK_AB_MERGE_C R22, R31, R26, RZ ;  /* 0x0000001a1f16723e */ /* 0x000fe400048070ff */
[----:B------:R-:W-:Y:S02]  /*9eb0*/  F2FP.SATFINITE.E4M3.F32.PACK_AB_MERGE_C R23, R35, R30, RZ ;  /* 0x0000001e2317723e */ /* 0x000fe400048070ff */
[----:B------:R-:W-:Y:S02]  /*9ec0*/  F2FP.SATFINITE.E4M3.F32.PACK_AB_MERGE_C R21, R2, R0, R3 ;  /* 0x000000000215723e */ /* 0x000fe40004807003 */
[----:B------:R-:W-:Y:S02]  /*9ed0*/  F2FP.SATFINITE.E4M3.F32.PACK_AB_MERGE_C R22, R25, R24, R22 ;  /* 0x000000181916723e */ /* 0x000fe40004807016 */
[----:B------:R-:W-:Y:S02]  /*9ee0*/  F2FP.SATFINITE.E4M3.F32.PACK_AB_MERGE_C R23, R29, R28, R23 ;  /* 0x0000001c1d17723e */ /* 0x000fe40004807017 */
[----:B------:R-:W-:Y:S03]  /*9ef0*/  IADD3 R45, PT, PT, R45, 0x1, RZ ;  /* 0x000000012d2d7810 */ /* 0x000fe60007ffe0ff */
        /* <DEDUP_REMOVED lines=23> */
.L_x_154:
[----:B------:R-:W-:Y:S05]  /*a070*/  BSYNC.RECONVERGENT B0 ;  /* 0x0000000000007941 */ /* 0x000fea0003800200 */
.L_x_153:
[----:B------:R-:W-:Y:S01]  /*a080*/  BAR.SYNC.DEFER_BLOCKING 0x1, 0x80 ;  /* 0x0042000000007b1d */ /* 0x000fe20000010000 */
[----:B------:R-:W-:Y:S01]  /*a090*/  ISETP.NE.AND P2, PT, R110, RZ, PT ;  /* 0x000000ff6e00720c */ /* 0x000fe20003f45270 */
[----:B------:R-:W-:Y:S01]  /*a0a0*/  IMAD.IADD R15, R43, 0x1, R94 ;  /* 0x000000012b0f7824 */ /* 0x000fe200078e025e */
[----:B------:R-:W-:Y:S01]  /*a0b0*/  ISETP.NE.AND P0, PT, R112, 0x2, PT ;  /* 0x000000027000780c */ /* 0x000fe20003f05270 */
[----:B------:R-:W-:Y:S01]  /*a0c0*/  IMAD.IADD R14, R44, 0x1, R95 ;  /* 0x000000012c0e7824 */ /* 0x000fe200078e025f */
[----:B------:R-:W-:Y:S02]  /*a0d0*/  ISETP.NE.AND P1, PT, R45, 0x4, PT ;  /* 0x000000042d00780c */ /* 0x000fe40003f25270 */
[----:B------:R-:W-:Y:S02]  /*a0e0*/  SEL R2, RZ, 0x1, P0 ;  /* 0x00000001ff027807 */ /* 0x000fe40000000000 */
[----:B------:R-:W-:Y:S02]  /*a0f0*/  SEL R0, RZ, 0x1, P1 ;  /* 0x00000001ff007807 */ /* 0x000fe40000800000 */
[----:B------:R-:W-:Y:S02]  /*a100*/  LOP3.LUT R106, R106, R2, RZ, 0x3c, !PT ;  /* 0x000000026a6a7212 */ /* 0x000fe400078e3cff */
[----:B------:R-:W-:Y:S02]  /*a110*/  LOP3.LUT R107, R107, R0, RZ, 0x3c, !PT ;  /* 0x000000006b6b7212 */ /* 0x000fe400078e3cff */
[----:B------:R-:W-:Y:S02]  /*a120*/  @P2 R2UR UR36, R103 ;  /* 0x00000000672422ca */ /* 0x000fe400000e0000 */
[----:B------:R-:W-:Y:S02]  /*a130*/  SEL R112, R112, RZ, P0 ;  /* 0x000000ff70707207 */ /* 0x000fe40000000000 */
[----:B------:R-:W-:Y:S01]  /*a140*/  SEL R45, R45, RZ, P1 ;  /* 0x000000ff2d2d7207 */ /* 0x000fe20000800000 */
[----:B------:R-:W-:Y:S10]  /*a150*/  @P2 BRA `(.L_x_155) ;  /* 0xffffffb800fc2947 */ /* 0x000ff4000383ffff */
[----:B------:R-:W-:Y:S05]  /*a160*/  EXIT ;  /* 0x000000000000794d */ /* 0x000fea0003800000 */
.L_x_25:
[----:B--2---:R2:W4:Y:S02]  /*a170*/  SYNCS.PHASECHK.TRANS64.TRYWAIT P0, [R2+URZ+0x1c0], R3 ;  /* 0x0001c003020075a7 */ /* 0x00452400080011ff */
[----:B----4-:R-:W-:Y:S05]  /*a180*/  @!P0 NANOSLEEP.SYNCS 0x989680 ;  /* 0x009896800000895d */ /* 0x010fea0003900000 */
[----:B------:R-:W4:Y:S02]  /*a190*/  @!P0 SYNCS.PHASECHK.TRANS64 P0, [R2+URZ+0x1c0], R3 ;  /* 0x0001c003020085a7 */ /* 0x000f2400080010ff */
[----:B----4-:R-:W-:Y:S05]  /*a1a0*/  @!P0 BRA `(.L_x_25) ;  /* 0xfffffffc00f08947 */ /* 0x010fea000383ffff */
[----:B------:R-:W-:Y:S05]  /*a1b0*/  BRA `(.L_x_156) ;  /* 0xffffff7800007947 */ /* 0x000fea000383ffff */
.L_x_28:
[----:B------:R-:W-:-:S07]  /*a1c0*/  MOV R2, UR33 ;  /* 0x0000002100027c02 */ /* 0x000fce0008000f00 */
.L_x_157:
[----:B-1----:R1:W2:Y:S02]  /*a1d0*/  SYNCS.PHASECHK.TRANS64.TRYWAIT P0, [R2+URZ+0x80], R4 ;  /* 0x00008004020075a7 */ /* 0x0022a400080011ff */
[----:B--2---:R-:W-:Y:S05]  /*a1e0*/  @!P0 NANOSLEEP.SYNCS 0x989680 ;  /* 0x009896800000895d */ /* 0x004fea0003900000 */
[----:B------:R-:W2:Y:S02]  /*a1f0*/  @!P0 SYNCS.PHASECHK.TRANS64 P0, [R2+URZ+0x80], R4 ;  /* 0x00008004020085a7 */ /* 0x000ea400080010ff */
[----:B--2---:R-:W-:Y:S05]  /*a200*/  @!P0 BRA `(.L_x_157) ;  /* 0xfffffffc00f08947 */ /* 0x004fea000383ffff */
[----:B------:R-:W-:Y:S05]  /*a210*/  BRA `(.L_x_27) ;  /* 0xffffff7800687947 */ /* 0x000fea000383ffff */
.L_x_35:
[----:B-1----:R-:W-:-:S07]  /*a220*/  MOV R2, UR17 ;  /* 0x0000001100027c02 */ /* 0x002fce0008000f00 */
.L_x_158:
[----:B-1----:R1:W2:Y:S02]  /*a230*/  SYNCS.PHASECHK.TRANS64.TRYWAIT P0, [R2+URZ+0x80], R4 ;  /* 0x00008004020075a7 */ /* 0x0022a400080011ff */
[----:B--2---:R-:W-:Y:S05]  /*a240*/  @!P0 NANOSLEEP.SYNCS 0x989680 ;  /* 0x009896800000895d */ /* 0x004fea0003900000 */
[----:B------:R-:W2:Y:S02]  /*a250*/  @!P0 SYNCS.PHASECHK.TRANS64 P0, [R2+URZ+0x80], R4 ;  /* 0x00008004020085a7 */ /* 0x000ea400080010ff */
[----:B--2---:R-:W-:Y:S05]  /*a260*/  @!P0 BRA `(.L_x_158) ;  /* 0xfffffffc00f08947 */ /* 0x004fea000383ffff */
[----:B------:R-:W-:Y:S05]  /*a270*/  BRA `(.L_x_34) ;  /* 0xffffff7c00247947 */ /* 0x000fea000383ffff */
.L_x_40:
[----:B-1----:R1:W2:Y:S02]  /*a280*/  SYNCS.PHASECHK.TRANS64.TRYWAIT P0, [R2+URZ+0x150], R3 ;  /* 0x00015003020075a7 */ /* 0x0022a400080011ff */
[----:B--2---:R-:W-:Y:S05]  /*a290*/  @!P0 NANOSLEEP.SYNCS 0x989680 ;  /* 0x009896800000895d */ /* 0x004fea0003900000 */
[----:B------:R-:W2:Y:S02]  /*a2a0*/  @!P0 SYNCS.PHASECHK.TRANS64 P0, [R2+URZ+0x150], R3 ;  /* 0x00015003020085a7 */ /* 0x000ea400080010ff */
[----:B--2---:R-:W-:Y:S05]  /*a2b0*/  @!P0 BRA `(.L_x_40) ;  /* 0xfffffffc00f08947 */ /* 0x004fea000383ffff */
[----:B------:R-:W-:Y:S05]  /*a2c0*/  BRA `(.L_x_159) ;  /* 0xffffff7c00c87947 */ /* 0x000fea000383ffff */
.L_x_44:
[----:B---3--:R-:W-:-:S07]  /*a2d0*/  MOV R0, UR4 ;  /* 0x0000000400007c02 */ /* 0x008fce0008000f00 */
.L_x_160:
[----:B-1----:R1:W2:Y:S02]  /*a2e0*/  SYNCS.PHASECHK.TRANS64.TRYWAIT P0, [R0+URZ], R2 ;  /* 0x00000002000075a7 */ /* 0x0022a400080011ff */
[----:B--2---:R-:W-:Y:S05]  /*a2f0*/  @!P0 NANOSLEEP.SYNCS 0x989680 ;  /* 0x009896800000895d */ /* 0x004fea0003900000 */
[----:B------:R-:W2:Y:S02]  /*a300*/  @!P0 SYNCS.PHASECHK.TRANS64 P0, [R0+URZ], R2 ;  /* 0x00000002000085a7 */ /* 0x000ea400080010ff */
[----:B--2---:R-:W-:Y:S05]  /*a310*/  @!P0 BRA `(.L_x_160) ;  /* 0xfffffffc00f08947 */ /* 0x004fea000383ffff */
[----:B------:R-:W-:Y:S05]  /*a320*/  BRA `(.L_x_161) ;  /* 0xffffff8400387947 */ /* 0x000fea000383ffff */
.L_x_45:
[----:B---3--:R-:W-:-:S07]  /*a330*/  MOV R0, UR4 ;  /* 0x0000000400007c02 */ /* 0x008fce0008000f00 */
.L_x_162:
[----:B-1----:R1:W2:Y:S02]  /*a340*/  SYNCS.PHASECHK.TRANS64.TRYWAIT P0, [R0+URZ], R3 ;  /* 0x00000003000075a7 */ /* 0x0022a400080011ff */
[----:B--2---:R-:W-:Y:S05]  /*a350*/  @!P0 NANOSLEEP.SYNCS 0x989680 ;  /* 0x009896800000895d */ /* 0x004fea0003900000 */
[----:B------:R-:W2:Y:S02]  /*a360*/  @!P0 SYNCS.PHASECHK.TRANS64 P0, [R0+URZ], R3 ;  /* 0x00000003000085a7 */ /* 0x000ea400080010ff */
[----:B--2---:R-:W-:Y:S05]  /*a370*/  @!P0 BRA `(.L_x_162) ;  /* 0xfffffffc00f08947 */ /* 0x004fea000383ffff */
[----:B------:R-:W-:Y:S05]  /*a380*/  BRA `(.L_x_163) ;  /* 0xffffff8400447947 */ /* 0x000fea000383ffff */
.L_x_46:
[----:B---3--:R-:W-:-:S07]  /*a390*/  MOV R0, UR4 ;  /* 0x0000000400007c02 */ /* 0x008fce0008000f00 */
.L_x_164:
[----:B-1----:R1:W2:Y:S02]  /*a3a0*/  SYNCS.PHASECHK.TRANS64.TRYWAIT P0, [R0+URZ], R3 ;  /* 0x00000003000075a7 */ /* 0x0022a400080011ff */
[----:B--2---:R-:W-:Y:S05]  /*a3b0*/  @!P0 NANOSLEEP.SYNCS 0x989680 ;  /* 0x009896800000895d */ /* 0x004fea0003900000 */
[----:B------:R-:W2:Y:S02]  /*a3c0*/  @!P0 SYNCS.PHASECHK.TRANS64 P0, [R0+URZ], R3 ;  /* 0x00000003000085a7 */ /* 0x000ea400080010ff */
[----:B--2---:R-:W-:Y:S05]  /*a3d0*/  @!P0 BRA `(.L_x_164) ;  /* 0xfffffffc00f08947 */ /* 0x004fea000383ffff */
[----:B------:R-:W-:Y:S05]  /*a3e0*/  BRA `(.L_x_165) ;  /* 0xffffff8400507947 */ /* 0x000fea000383ffff */
.L_x_47:
[----:B---3--:R-:W-:-:S07]  /*a3f0*/  MOV R0, UR4 ;  /* 0x0000000400007c02 */ /* 0x008fce0008000f00 */
.L_x_166:
[----:B-1----:R1:W2:Y:S02]  /*a400*/  SYNCS.PHASECHK.TRANS64.TRYWAIT P0, [R0+URZ], R3 ;  /* 0x00000003000075a7 */ /* 0x0022a400080011ff */
[----:B--2---:R-:W-:Y:S05]  /*a410*/  @!P0 NANOSLEEP.SYNCS 0x989680 ;  /* 0x009896800000895d */ /* 0x004fea0003900000 */
[----:B------:R-:W2:Y:S02]  /*a420*/  @!P0 SYNCS.PHASECHK.TRANS64 P0, [R0+URZ], R3 ;  /* 0x00000003000085a7 */ /* 0x000ea400080010ff */
[----:B--2---:R-:W-:Y:S05]  /*a430*/  @!P0 BRA `(.L_x_166) ;  /* 0xfffffffc00f08947 */ /* 0x004fea000383ffff */
[----:B------:R-:W-:Y:S05]  /*a440*/  BRA `(.L_x_167) ;  /* 0xffffff84005c7947 */ /* 0x000fea000383ffff */
.L_x_48:
[----:B---3--:R-:W-:-:S07]  /*a450*/  MOV R0, UR4 ;  /* 0x0000000400007c02 */ /* 0x008fce0008000f00 */
.L_x_168:
[----:B-1----:R1:W2:Y:S02]  /*a460*/  SYNCS.PHASECHK.TRANS64.TRYWAIT P0, [R0+URZ], R3 ;  /* 0x00000003000075a7 */ /* 0x0022a400080011ff */
[----:B--2---:R-:W-:Y:S05]  /*a470*/  @!P0 NANOSLEEP.SYNCS 0x989680 ;  /* 0x009896800000895d */ /* 0x004fea0003900000 */
[----:B------:R-:W2:Y:S02]  /*a480*/  @!P0 SYNCS.PHASECHK.TRANS64 P0, [R0+URZ], R3 ;  /* 0x00000003000085a7 */ /* 0x000ea400080010ff */
[----:B--2---:R-:W-:Y:S05]  /*a490*/  @!P0 BRA `(.L_x_168) ;  /* 0xfffffffc00f08947 */ /* 0x004fea000383ffff */
[----:B------:R-:W-:Y:S05]  /*a4a0*/  BRA `(.L_x_169) ;  /* 0xffffff8400687947 */ /* 0x000fea000383ffff */
.L_x_49:
[----:B---3--:R-:W-:-:S07]  /*a4b0*/  MOV R0, UR4 ;  /* 0x0000000400007c02 */ /* 0x008fce0008000f00 */
.L_x_170:
[----:B-1----:R1:W2:Y:S02]  /*a4c0*/  SYNCS.PHASECHK.TRANS64.TRYWAIT P0, [R0+URZ], R3 ;  /* 0x00000003000075a7 */ /* 0x0022a400080011ff */
[----:B--2---:R-:W-:Y:S05]  /*a4d0*/  @!P0 NANOSLEEP.SYNCS 0x989680 ;  /* 0x009896800000895d */ /* 0x004fea0003900000 */
[----:B------:R-:W2:Y:S02]  /*a4e0*/  @!P0 SYNCS.PHASECHK.TRANS64 P0, [R0+URZ], R3 ;  /* 0x00000003000085a7 */ /* 0x000ea400080010ff */
[----:B--2---:R-:W-:Y:S05]  /*a4f0*/  @!P0 BRA `(.L_x_170) ;  /* 0xfffffffc00f08947 */ /* 0x004fea000383ffff */
[----:B------:R-:W-:Y:S05]  /*a500*/  BRA `(.L_x_171) ;  /* 0xffffff8400747947 */ /* 0x000fea000383ffff */
.L_x_50:
[----:B---3--:R-:W-:-:S07]  /*a510*/  MOV R0, UR4 ;  /* 0x0000000400007c02 */ /* 0x008fce0008000f00 */
.L_x_172:
[----:B-1----:R1:W2:Y:S02]  /*a520*/  SYNCS.PHASECHK.TRANS64.TRYWAIT P0, [R0+URZ], R3 ;  /* 0x00000003000075a7 */ /* 0x0022a400080011ff */
[----:B--2---:R-:W-:Y:S05]  /*a530*/  @!P0 NANOSLEEP.SYNCS 0x989680 ;  /* 0x009896800000895d */ /* 0x004fea0003900000 */
[----:B------:R-:W2:Y:S02]  /*a540*/  @!P0 SYNCS.PHASECHK.TRANS64 P0, [R0+URZ], R3 ;  /* 0x00000003000085a7 */ /* 0x000ea400080010ff */
[----:B--2---:R-:W-:Y:S05]  /*a550*/  @!P0 BRA `(.L_x_172) ;  /* 0xfffffffc00f08947 */ /* 0x004fea000383ffff */
[----:B------:R-:W-:Y:S05]  /*a560*/  BRA `(.L_x_173) ;  /* 0xffffff8400807947 */ /* 0x000fea000383ffff */
.L_x_51:
[----:B---3--:R-:W-:-:S07]  /*a570*/  MOV R0, UR4 ;  /* 0x0000000400007c02 */ /* 0x008fce0008000f00 */
.L_x_174:
[----:B-1----:R1:W2:Y:S02]  /*a580*/  SYNCS.PHASECHK.TRANS64.TRYWAIT P0, [R0+URZ], R3 ;  /* 0x00000003000075a7 */ /* 0x0022a400080011ff */
[----:B--2---:R-:W-:Y:S05]  /*a590*/  @!P0 NANOSLEEP.SYNCS 0x989680 ;  /* 0x009896800000895d */ /* 0x004fea0003900000 */
[----:B------:R-:W2:Y:S02]  /*a5a0*/  @!P0 SYNCS.PHASECHK.TRANS64 P0, [R0+URZ], R3 ;  /* 0x00000003000085a7 */ /* 0x000ea400080010ff */
[----:B--2---:R-:W-:Y:S05]  /*a5b0*/  @!P0 BRA `(.L_x_174) ;  /* 0xfffffffc00f08947 */ /* 0x004fea000383ffff */
[----:B------:R-:W-:Y:S05]  /*a5c0*/  BRA `(.L_x_175) ;  /* 0xffffff84008c7947 */ /* 0x000fea000383ffff */
.L_x_52:
[----:B---3--:R-:W-:-:S07]  /*a5d0*/  MOV R0, UR4 ;  /* 0x0000000400007c02 */ /* 0x008fce0008000f00 */
.L_x_176:
[----:B-1----:R1:W2:Y:S02]  /*a5e0*/  SYNCS.PHASECHK.TRANS64.TRYWAIT P0, [R0+URZ], R3 ;  /* 0x00000003000075a7 */ /* 0x0022a400080011ff */
[----:B--2---:R-:W-:Y:S05]  /*a5f0*/  @!P0 NANOSLEEP.SYNCS 0x989680 ;  /* 0x009896800000895d */ /* 0x004fea0003900000 */
[----:B------:R-:W2:Y:S02]  /*a600*/  @!P0 SYNCS.PHASECHK.TRANS64 P0, [R0+URZ], R3 ;  /* 0x00000003000085a7 */ /* 0x000ea400080010ff */
[----:B--2---:R-:W-:Y:S05]  /*a610*/  @!P0 BRA `(.L_x_176) ;  /* 0xfffffffc00f08947 */ /* 0x004fea000383ffff */
[----:B------:R-:W-:Y:S05]  /*a620*/  BRA `(.L_x_177) ;  /* 0xffffff8400987947 */ /* 0x000fea000383ffff */
.L_x_53:
[----:B---3--:R-:W-:-:S07]  /*a630*/  MOV R0, UR4 ;  /* 0x0000000400007c02 */ /* 0x008fce0008000f00 */
.L_x_178:
[----:B-1----:R1:W2:Y:S02]  /*a640*/  SYNCS.PHASECHK.TRANS64.TRYWAIT P0, [R0+URZ], R3 ;  /* 0x00000003000075a7 */ /* 0x0022a400080011ff */
[----:B--2---:R-:W-:Y:S05]  /*a650*/  @!P0 NANOSLEEP.SYNCS 0x989680 ;  /* 0x009896800000895d */ /* 0x004fea0003900000 */
[----:B------:R-:W2:Y:S02]  /*a660*/  @!P0 SYNCS.PHASECHK.TRANS64 P0, [R0+URZ], R3 ;  /* 0x00000003000085a7 */ /* 0x000ea400080010ff */
[----:B--2---:R-:W-:Y:S05]  /*a670*/  @!P0 BRA `(.L_x_178) ;  /* 0xfffffffc00f08947 */ /* 0x004fea000383ffff */
[----:B------:R-:W-:Y:S05]  /*a680*/  BRA `(.L_x_179) ;  /* 0xffffff8400a47947 */ /* 0x000fea000383ffff */
.L_x_54:
[----:B---3--:R-:W-:-:S07]  /*a690*/  MOV R0, UR4 ;  /* 0x0000000400007c02 */ /* 0x008fce0008000f00 */
.L_x_180:
[----:B-1----:R1:W2:Y:S02]  /*a6a0*/  SYNCS.PHASECHK.TRANS64.TRYWAIT P0, [R0+URZ], R3 ;  /* 0x00000003000075a7 */ /* 0x0022a400080011ff */
[----:B--2---:R-:W-:Y:S05]  /*a6b0*/  @!P0 NANOSLEEP.SYNCS 0x989680 ;  /* 0x009896800000895d */ /* 0x004fea0003900000 */
[----:B------:R-:W2:Y:S02]  /*a6c0*/  @!P0 SYNCS.PHASECHK.TRANS64 P0, [R0+URZ], R3 ;  /* 0x00000003000085a7 */ /* 0x000ea400080010ff */
[----:B--2---:R-:W-:Y:S05]  /*a6d0*/  @!P0 BRA `(.L_x_180) ;  /* 0xfffffffc00f08947 */ /* 0x004fea000383ffff */
[----:B------:R-:W-:Y:S05]  /*a6e0*/  BRA `(.L_x_181) ;  /* 0xffffff8400b07947 */ /* 0x000fea000383ffff */
.L_x_55:
[----:B---3--:R-:W-:-:S07]  /*a6f0*/  MOV R0, UR4 ;  /* 0x0000000400007c02 */ /* 0x008fce0008000f00 */
.L_x_182:
[----:B-1----:R1:W2:Y:S02]  /*a700*/  SYNCS.PHASECHK.TRANS64.TRYWAIT P0, [R0+URZ], R3 ;  /* 0x00000003000075a7 */ /* 0x0022a400080011ff */
[----:B--2---:R-:W-:Y:S05]  /*a710*/  @!P0 NANOSLEEP.SYNCS 0x989680 ;  /* 0x009896800000895d */ /* 0x004fea0003900000 */
[----:B------:R-:W2:Y:S02]  /*a720*/  @!P0 SYNCS.PHASECHK.TRANS64 P0, [R0+URZ], R3 ;  /* 0x00000003000085a7 */ /* 0x000ea400080010ff */
[----:B--2---:R-:W-:Y:S05]  /*a730*/  @!P0 BRA `(.L_x_182) ;  /* 0xfffffffc00f08947 */ /* 0x004fea000383ffff */
[----:B------:R-:W-:Y:S05]  /*a740*/  BRA `(.L_x_183) ;  /* 0xffffff8400bc7947 */ /* 0x000fea000383ffff */
.L_x_56:
[----:B---3--:R-:W-:-:S07]  /*a750*/  MOV R0, UR4 ;  /* 0x0000000400007c02 */ /* 0x008fce0008000f00 */
.L_x_184:
[----:B-1----:R1:W2:Y:S02]  /*a760*/  SYNCS.PHASECHK.TRANS64.TRYWAIT P0, [R0+URZ], R3 ;  /* 0x00000003000075a7 */ /* 0x0022a400080011ff */
[----:B--2---:R-:W-:Y:S05]  /*a770*/  @!P0 NANOSLEEP.SYNCS 0x989680 ;  /* 0x009896800000895d */ /* 0x004fea0003900000 */
[----:B------:R-:W2:Y:S02]  /*a780*/  @!P0 SYNCS.PHASECHK.TRANS64 P0, [R0+URZ], R3 ;  /* 0x00000003000085a7 */ /* 0x000ea400080010ff */
[----:B--2---:R-:W-:Y:S05]  /*a790*/  @!P0 BRA `(.L_x_184) ;  /* 0xfffffffc00f08947 */ /* 0x004fea000383ffff */
[----:B------:R-:W-:Y:S05]  /*a7a0*/  BRA `(.L_x_185) ;  /* 0xffffff8400c87947 */ /* 0x000fea000383ffff */
.L_x_57:
[----:B---3--:R-:W-:-:S07]  /*a7b0*/  MOV R0, UR4 ;  /* 0x0000000400007c02 */ /* 0x008fce0008000f00 */
.L_x_186:
[----:B-1----:R1:W2:Y:S02]  /*a7c0*/  SYNCS.PHASECHK.TRANS64.TRYWAIT P0, [R0+URZ], R3 ;  /* 0x00000003000075a7 */ /* 0x0022a400080011ff */
[----:B--2---:R-:W-:Y:S05]  /*a7d0*/  @!P0 NANOSLEEP.SYNCS 0x989680 ;  /* 0x009896800000895d */ /* 0x004fea0003900000 */
[----:B------:R-:W2:Y:S02]  /*a7e0*/  @!P0 SYNCS.PHASECHK.TRANS64 P0, [R0+URZ], R3 ;  /* 0x00000003000085a7 */ /* 0x000ea400080010ff */
[----:B--2---:R-:W-:Y:S05]  /*a7f0*/  @!P0 BRA `(.L_x_186) ;  /* 0xfffffffc00f08947 */ /* 0x004fea000383ffff */
[----:B------:R-:W-:Y:S05]  /*a800*/  BRA `(.L_x_187) ;  /* 0xffffff8400d47947 */ /* 0x000fea000383ffff */
.L_x_58:
[----:B---3--:R-:W-:-:S07]  /*a810*/  MOV R0, UR4 ;  /* 0x0000000400007c02 */ /* 0x008fce0008000f00 */
.L_x_188:
[----:B-1----:R1:W2:Y:S02]  /*a820*/  SYNCS.PHASECHK.TRANS64.TRYWAIT P0, [R0+URZ], R3 ;  /* 0x00000003000075a7 */ /* 0x0022a400080011ff */
[----:B--2---:R-:W-:Y:S05]  /*a830*/  @!P0 NANOSLEEP.SYNCS 0x989680 ;  /* 0x009896800000895d */ /* 0x004fea0003900000 */
[----:B------:R-:W2:Y:S02]  /*a840*/  @!P0 SYNCS.PHASECHK.TRANS64 P0, [R0+URZ], R3 ;  /* 0x00000003000085a7 */ /* 0x000ea400080010ff */
[----:B--2---:R-:W-:Y:S05]  /*a850*/  @!P0 BRA `(.L_x_188) ;  /* 0xfffffffc00f08947 */ /* 0x004fea000383ffff */
[----:B------:R-:W-:Y:S05]  /*a860*/  BRA `(.L_x_189) ;  /* 0xffffff8400e07947 */ /* 0x000fea000383ffff */
.L_x_61:
[----:B-1----:R1:W2:Y:S02]  /*a870*/  SYNCS.PHASECHK.TRANS64.TRYWAIT P0, [R0+URZ+0x1b0], R4 ;  /* 0x0001b004000075a7 */ /* 0x0022a400080011ff */
[----:B--2---:R-:W-:Y:S05]  /*a880*/  @!P0 NANOSLEEP.SYNCS 0x989680 ;  /* 0x009896800000895d */ /* 0x004fea0003900000 */
[----:B------:R-:W2:Y:S02]  /*a890*/  @!P0 SYNCS.PHASECHK.TRANS64 P0, [R0+URZ+0x1b0], R4 ;  /* 0x0001b004000085a7 */ /* 0x000ea400080010ff */
[----:B--2---:R-:W-:Y:S05]  /*a8a0*/  @!P0 BRA `(.L_x_61) ;  /* 0xfffffffc00f08947 */ /* 0x004fea000383ffff */
[----:B------:R-:W-:Y:S05]  /*a8b0*/  BRA `(.L_x_190) ;  /* 0xffffff8800407947 */ /* 0x000fea000383ffff */
.L_x_62:
[----:B------:R-:W-:-:S07]  /*a8c0*/  MOV R0, UR5 ;  /* 0x0000000500007c02 */ /* 0x000fce0008000f00 */
.L_x_191:
[----:B-1----:R1:W2:Y:S02]  /*a8d0*/  SYNCS.PHASECHK.TRANS64.TRYWAIT P0, [R0+URZ+0x160], R5 ;  /* 0x00016005000075a7 */ /* 0x0022a400080011ff */
[----:B--2---:R-:W-:Y:S05]  /*a8e0*/  @!P0 NANOSLEEP.SYNCS 0x989680 ;  /* 0x009896800000895d */ /* 0x004fea0003900000 */
[----:B------:R-:W2:Y:S02]  /*a8f0*/  @!P0 SYNCS.PHASECHK.TRANS64 P0, [R0+URZ+0x160], R5 ;  /* 0x00016005000085a7 */ /* 0x000ea400080010ff */
[----:B--2---:R-:W-:Y:S05]  /*a900*/  @!P0 BRA `(.L_x_191) ;  /* 0xfffffffc00f08947 */ /* 0x004fea000383ffff */
[----:B------:R-:W-:Y:S05]  /*a910*/  BRA `(.L_x_192) ;  /* 0xffffff8800507947 */ /* 0x000fea000383ffff */
.L_x_63:
[----:B-1----:R1:W2:Y:S02]  /*a920*/  SYNCS.PHASECHK.TRANS64.TRYWAIT P1, [R0+URZ+0x150], R4 ;  /* 0x00015004000075a7 */ /* 0x0022a400080211ff */
[----:B--2---:R-:W-:Y:S05]  /*a930*/  @!P1 NANOSLEEP.SYNCS 0x989680 ;  /* 0x009896800000995d */ /* 0x004fea0003900000 */
[----:B------:R-:W2:Y:S02]  /*a940*/  @!P1 SYNCS.PHASECHK.TRANS64 P1, [R0+URZ+0x150], R4 ;  /* 0x00015004000095a7 */ /* 0x000ea400080210ff */
[----:B--2---:R-:W-:Y:S05]  /*a950*/  @!P1 BRA `(.L_x_63) ;  /* 0xfffffffc00f09947 */ /* 0x004fea000383ffff */
[----:B------:R-:W-:Y:S05]  /*a960*/  BRA `(.L_x_193) ;  /* 0xffffff8800807947 */ /* 0x000fea000383ffff */
.L_x_66:
[----:B------:R-:W-:-:S07]  /*a970*/  MOV R0, UR5 ;  /* 0x0000000500007c02 */ /* 0x000fce0008000f00 */
.L_x_194:
[----:B-1----:R1:W2:Y:S02]  /*a980*/  SYNCS.PHASECHK.TRANS64.TRYWAIT P0, [R0+URZ+0x160], R2 ;  /* 0x00016002000075a7 */ /* 0x0022a400080011ff */
[----:B--2---:R-:W-:Y:S05]  /*a990*/  @!P0 NANOSLEEP.SYNCS 0x989680 ;  /* 0x009896800000895d */ /* 0x004fea0003900000 */
[----:B------:R-:W2:Y:S02]  /*a9a0*/  @!P0 SYNCS.PHASECHK.TRANS64 P0, [R0+URZ+0x160], R2 ;  /* 0x00016002000085a7 */ /* 0x000ea400080010ff */
[----:B--2---:R-:W-:Y:S05]  /*a9b0*/  @!P0 BRA `(.L_x_194) ;  /* 0xfffffffc00f08947 */ /* 0x004fea000383ffff */
[----:B------:R-:W-:Y:S05]  /*a9c0*/  BRA `(.L_x_65) ;  /* 0xffffff8800d47947 */ /* 0x000fea000383ffff */
.L_x_75:
[----:B-1----:R-:W-:-:S04]  /*a9d0*/  MOV R4, UR6 ;  /* 0x0000000600047c02 */ /* 0x002fc80008000f00 */
[----:B------:R1:W2:Y:S03]  /*a9e0*/  SYNCS.PHASECHK.TRANS64.TRYWAIT P0, [R4+URZ+0x8], R5 ;  /* 0x00000805040075a7 */ /* 0x0002a600080011ff */
[----:B--2---:R-:W-:Y:S05]  /*a9f0*/  @!P0 NANOSLEEP.SYNCS 0x989680 ;  /* 0x009896800000895d */ /* 0x004fea0003900000 */
[----:B------:R-:W2:Y:S02]  /*aa00*/  @!P0 SYNCS.PHASECHK.TRANS64 P0, [R4+URZ+0x8], R5 ;  /* 0x00000805040085a7 */ /* 0x000ea400080010ff */
[----:B--2---:R-:W-:Y:S05]  /*aa10*/  @!P0 BRA `(.L_x_75) ;  /* 0xfffffffc00ec8947 */ /* 0x004fea000383ffff */
[----:B------:R-:W-:Y:S05]  /*aa20*/  BRA `(.L_x_74) ;  /* 0xffffff8c00887947 */ /* 0x000fea000383ffff */
.L_x_77:
[----:B------:R-:W-:Y:S01]  /*aa30*/  BSSY B0, `(.L_x_195) ;  /* 0x0000006000007945 */ /* 0x000fe20003800000 */
[----:B------:R-:W-:-:S07]  /*aa40*/  MOV R15, 0xffffffff ;  /* 0xffffffff000f7802 */ /* 0x000fce0000000f00 */
[----:B-1---5:R-:W-:Y:S05]  /*aa50*/  WARPSYNC.COLLECTIVE R15, `(.L_x_196) ;  /* 0x000000000f0c7348 */ /* 0x022fea0003c00000 */
[----:B------:R-:W-:Y:S02]  /*aa60*/  ELECT P6, UR79, PT ;  /* 0x00000000004f782f */ /* 0x000fe400038c0000 */
[----:B------:R-:W-:Y:S01]  /*aa70*/  MOV R14, UR79 ;  /* 0x0000004f000e7c02 */ /* 0x000fe20008000f00 */
[----:B-1---5:R-:W-:Y:S10]  /*aa80*/  ENDCOLLECTIVE ;  /* 0x000000000000791b */ /* 0x022ff40003800000 */
.L_x_196:
[----:B------:R-:W-:Y:S05]  /*aa90*/  BSYNC B0 ;  /* 0x0000000000007941 */ /* 0x000fea0003800000 */
.L_x_195:
[----:B------:R-:W-:Y:S05]  /*aaa0*/  BRA `(.L_x_197) ;  /* 0xffffff8c00b87947 */ /* 0x000fea000383ffff */
.L_x_79:
[----:B-1----:R-:W-:-:S04]  /*aab0*/  MOV R2, UR6 ;  /* 0x0000000600027c02 */ /* 0x002fc80008000f00 */
[----:B------:R1:W2:Y:S03]  /*aac0*/  SYNCS.PHASECHK.TRANS64.TRYWAIT P0, [R2+URZ+0x8], R3 ;  /* 0x00000803020075a7 */ /* 0x0002a600080011ff */
[----:B--2---:R-:W-:Y:S05]  /*aad0*/  @!P0 NANOSLEEP.SYNCS 0x989680 ;  /* 0x009896800000895d */ /* 0x004fea0003900000 */
[----:B------:R-:W2:Y:S02]  /*aae0*/  @!P0 SYNCS.PHASECHK.TRANS64 P0, [R2+URZ+0x8], R3 ;  /* 0x00000803020085a7 */ /* 0x000ea400080010ff */
[----:B--2---:R-:W-:Y:S05]  /*aaf0*/  @!P0 BRA `(.L_x_79) ;  /* 0xfffffffc00ec8947 */ /* 0x004fea000383ffff */
[----:B------:R-:W-:Y:S05]  /*ab00*/  BRA `(.L_x_78) ;  /* 0xffffff8c00bc7947 */ /* 0x000fea000383ffff */
.L_x_80:
[----:B-1----:R1:W2:Y:S02]  /*ab10*/  SYNCS.PHASECHK.TRANS64.TRYWAIT P0, [R0+URZ+0x150], R4 ;  /* 0x00015004000075a7 */ /* 0x0022a400080011ff */
[----:B--2---:R-:W-:Y:S05]  /*ab20*/  @!P0 NANOSLEEP.SYNCS 0x989680 ;  /* 0x009896800000895d */ /* 0x004fea0003900000 */
[----:B------:R-:W2:Y:S02]  /*ab30*/  @!P0 SYNCS.PHASECHK.TRANS64 P0, [R0+URZ+0x150], R4 ;  /* 0x00015004000085a7 */ /* 0x000ea400080010ff */
[----:B--2---:R-:W-:Y:S05]  /*ab40*/  @!P0 BRA `(.L_x_80) ;  /* 0xfffffffc00f08947 */ /* 0x004fea000383ffff */
[----:B------:R-:W-:Y:S05]  /*ab50*/  BRA `(.L_x_198) ;  /* 0xffffff9000987947 */ /* 0x000fea000383ffff */
.L_x_82:
[----:B------:R-:W-:-:S07]  /*ab60*/  MOV R0, UR10 ;  /* 0x0000000a00007c02 */ /* 0x000fce0008000f00 */
.L_x_199:
[----:B-1----:R1:W2:Y:S02]  /*ab70*/  SYNCS.PHASECHK.TRANS64.TRYWAIT P0, [R0+URZ+0x190], R4 ;  /* 0x00019004000075a7 */ /* 0x0022a400080011ff */
[----:B--2---:R-:W-:Y:S05]  /*ab80*/  @!P0 NANOSLEEP.SYNCS 0x989680 ;  /* 0x009896800000895d */ /* 0x004fea0003900000 */
[----:B------:R-:W2:Y:S02]  /*ab90*/  @!P0 SYNCS.PHASECHK.TRANS64 P0, [R0+URZ+0x190], R4 ;  /* 0x00019004000085a7 */ /* 0x000ea400080010ff */
[----:B--2---:R-:W-:Y:S05]  /*aba0*/  @!P0 BRA `(.L_x_199) ;  /* 0xfffffffc00f08947 */ /* 0x004fea000383ffff */
[----:B------:R-:W-:Y:S05]  /*abb0*/  BRA `(.L_x_200) ;  /* 0xffffff9000e47947 */ /* 0x000fea000383ffff */
.L_x_85:
[----:B------:R-:W-:Y:S07]  /*abc0*/  MOV R0, UR9 ;  /* 0x0000000900007c02 */ /* 0x000fee0008000f00 */
.L_x_201:
[----:B-1----:R1:W2:Y:S02]  /*abd0*/  SYNCS.PHASECHK.TRANS64.TRYWAIT P0, [R0+URZ], R4 ;  /* 0x00000004000075a7 */ /* 0x0022a400080011ff */
[----:B--2---:R-:W-:Y:S05]  /*abe0*/  @!P0 NANOSLEEP.SYNCS 0x989680 ;  /* 0x009896800000895d */ /* 0x004fea0003900000 */
[----:B------:R-:W2:Y:S02]  /*abf0*/  @!P0 SYNCS.PHASECHK.TRANS64 P0, [R0+URZ], R4 ;  /* 0x00000004000085a7 */ /* 0x000ea400080010ff */
[----:B--2---:R-:W-:Y:S05]  /*ac00*/  @!P0 BRA `(.L_x_201) ;  /* 0xfffffffc00f08947 */ /* 0x004fea000383ffff */
[----:B------:R-:W-:Y:S05]  /*ac10*/  BRA `(.L_x_84) ;  /* 0xffffff9000f87947 */ /* 0x000fea000383ffff */
.L_x_89:
[----:B-1----:R-:W-:-:S07]  /*ac20*/  MOV R0, UR7 ;  /* 0x0000000700007c02 */ /* 0x002fce0008000f00 */
.L_x_202:
[----:B-1----:R1:W2:Y:S02]  /*ac30*/  SYNCS.PHASECHK.TRANS64.TRYWAIT P0, [R0+URZ], R2 ;  /* 0x00000002000075a7 */ /* 0x0022a400080011ff */
[----:B--2---:R-:W-:Y:S05]  /*ac40*/  @!P0 NANOSLEEP.SYNCS 0x989680 ;  /* 0x009896800000895d */ /* 0x004fea0003900000 */
[----:B------:R-:W2:Y:S02]  /*ac50*/  @!P0 SYNCS.PHASECHK.TRANS64 P0, [R0+URZ], R2 ;  /* 0x00000002000085a7 */ /* 0x000ea400080010ff */
[----:B--2---:R-:W-:Y:S05]  /*ac60*/  @!P0 BRA `(.L_x_202) ;  /* 0xfffffffc00f08947 */ /* 0x004fea000383ffff */
[----:B------:R-:W-:Y:S05]  /*ac70*/  BRA `(.L_x_203) ;  /* 0xffffff9400c47947 */ /* 0x000fea000383ffff */
.L_x_90:
[----:B------:R-:W-:-:S07]  /*ac80*/  MOV R0, UR7 ;  /* 0x0000000700007c02 */ /* 0x000fce0008000f00 */
.L_x_204:
[----:B-1----:R1:W2:Y:S02]  /*ac90*/  SYNCS.PHASECHK.TRANS64.TRYWAIT P0, [R0+URZ], R3 ;  /* 0x00000003000075a7 */ /* 0x0022a400080011ff */
[----:B--2---:R-:W-:Y:S05]  /*aca0*/  @!P0 NANOSLEEP.SYNCS 0x989680 ;  /* 0x009896800000895d */ /* 0x004fea0003900000 */
[----:B------:R-:W2:Y:S02]  /*acb0*/  @!P0 SYNCS.PHASECHK.TRANS64 P0, [R0+URZ], R3 ;  /* 0x00000003000085a7 */ /* 0x000ea400080010ff */
[----:B--2---:R-:W-:Y:S05]  /*acc0*/  @!P0 BRA `(.L_x_204) ;  /* 0xfffffffc00f08947 */ /* 0x004fea000383ffff */
[----:B------:R-:W-:Y:S05]  /*acd0*/  BRA `(.L_x_205) ;  /* 0xffffff9400d07947 */ /* 0x000fea000383ffff */
.L_x_91:
[----:B------:R-:W-:-:S07]  /*ace0*/  MOV R0, UR7 ;  /* 0x0000000700007c02 */ /* 0x000fce0008000f00 */
.L_x_206:
[----:B-1----:R1:W2:Y:S02]  /*acf0*/  SYNCS.PHASECHK.TRANS64.TRYWAIT P0, [R0+URZ], R3 ;  /* 0x00000003000075a7 */ /* 0x0022a400080011ff */
[----:B--2---:R-:W-:Y:S05]  /*ad00*/  @!P0 NANOSLEEP.SYNCS 0x989680 ;  /* 0x009896800000895d */ /* 0x004fea0003900000 */
[----:B------:R-:W2:Y:S02]  /*ad10*/  @!P0 SYNCS.PHASECHK.TRANS64 P0, [R0+URZ], R3 ;  /* 0x00000003000085a7 */ /* 0x000ea400080010ff */
[----:B--2---:R-:W-:Y:S05]  /*ad20*/  @!P0 BRA `(.L_x_206) ;  /* 0xfffffffc00f08947 */ /* 0x004fea000383ffff */
[----:B------:R-:W-:Y:S05]  /*ad30*/  BRA `(.L_x_207) ;  /* 0xffffff9400dc7947 */ /* 0x000fea000383ffff */
.L_x_94:
[----:B------:R-:W-:-:S07]  /*ad40*/  MOV R0, UR8 ;  /* 0x0000000800007c02 */ /* 0x000fce0008000f00 */
.L_x_208:
[----:B-1----:R1:W2:Y:S02]  /*ad50*/  SYNCS.PHASECHK.TRANS64.TRYWAIT P1, [R0+URZ+0x1d0], R2 ;  /* 0x0001d002000075a7 */ /* 0x0022a400080211ff */
[----:B--2---:R-:W-:Y:S05]  /*ad60*/  @!P1 NANOSLEEP.SYNCS 0x989680 ;  /* 0x009896800000995d */ /* 0x004fea0003900000 */
[----:B------:R-:W2:Y:S02]  /*ad70*/  @!P1 SYNCS.PHASECHK.TRANS64 P1, [R0+URZ+0x1d0], R2 ;  /* 0x0001d002000095a7 */ /* 0x000ea400080210ff */
[----:B--2---:R-:W-:Y:S05]  /*ad80*/  @!P1 BRA `(.L_x_208) ;  /* 0xfffffffc00f09947 */ /* 0x004fea000383ffff */
[----:B------:R-:W-:Y:S05]  /*ad90*/  BRA `(.L_x_209) ;  /* 0xffffff9800287947 */ /* 0x000fea000383ffff */
.L_x_99:
[----:B--2---:R2:W4:Y:S02]  /*ada0*/  SYNCS.PHASECHK.TRANS64.TRYWAIT P0, [R0+URZ+0x150], R2 ;  /* 0x00015002000075a7 */ /* 0x00452400080011ff */
[----:B----4-:R-:W-:Y:S05]  /*adb0*/  @!P0 NANOSLEEP.SYNCS 0x989680 ;  /* 0x009896800000895d */ /* 0x010fea0003900000 */
[----:B------:R-:W4:Y:S02]  /*adc0*/  @!P0 SYNCS.PHASECHK.TRANS64 P0, [R0+URZ+0x150], R2 ;  /* 0x00015002000085a7 */ /* 0x000f2400080010ff */
[----:B----4-:R-:W-:Y:S05]  /*add0*/  @!P0 BRA `(.L_x_99) ;  /* 0xfffffffc00f08947 */ /* 0x010fea000383ffff */
[----:B------:R-:W-:Y:S05]  /*ade0*/  BRA `(.L_x_210) ;  /* 0xffffff9c003c7947 */ /* 0x000fea000383ffff */
.L_x_102:
[----:B------:R-:W-:Y:S07]  /*adf0*/  MOV R0, UR7 ;  /* 0x0000000700007c02 */ /* 0x000fee0008000f00 */
.L_x_211:
[----:B--2---:R2:W4:Y:S02]  /*ae00*/  SYNCS.PHASECHK.TRANS64.TRYWAIT P0, [R0+URZ+0x148], R2 ;  /* 0x00014802000075a7 */ /* 0x00452400080011ff */
[----:B----4-:R-:W-:Y:S05]  /*ae10*/  @!P0 NANOSLEEP.SYNCS 0x989680 ;  /* 0x009896800000895d */ /* 0x010fea0003900000 */
[----:B------:R-:W4:Y:S02]  /*ae20*/  @!P0 SYNCS.PHASECHK.TRANS64 P0, [R0+URZ+0x148], R2 ;  /* 0x00014802000085a7 */ /* 0x000f2400080010ff */
[----:B----4-:R-:W-:Y:S05]  /*ae30*/  @!P0 BRA `(.L_x_211) ;  /* 0xfffffffc00f08947 */ /* 0x010fea000383ffff */
[----:B------:R-:W-:Y:S05]  /*ae40*/  BRA `(.L_x_101) ;  /* 0xffffffa0001c7947 */ /* 0x000fea000383ffff */
.L_x_105:
[----:B------:R-:W-:Y:S07]  /*ae50*/  MOV R0, UR7 ;  /* 0x0000000700007c02 */ /* 0x000fee0008000f00 */
.L_x_212:
[----:B-1----:R1:W2:Y:S02]  /*ae60*/  SYNCS.PHASECHK.TRANS64.TRYWAIT P0, [R0+URZ+0x120], R14 ;  /* 0x0001200e000075a7 */ /* 0x0022a400080011ff */
[----:B--2---:R-:W-:Y:S05]  /*ae70*/  @!P0 NANOSLEEP.SYNCS 0x989680 ;  /* 0x009896800000895d */ /* 0x004fea0003900000 */
[----:B------:R-:W2:Y:S02]  /*ae80*/  @!P0 SYNCS.PHASECHK.TRANS64 P0, [R0+URZ+0x120], R14 ;  /* 0x0001200e000085a7 */ /* 0x000ea400080010ff */
[----:B--2---:R-:W-:Y:S05]  /*ae90*/  @!P0 BRA `(.L_x_212) ;  /* 0xfffffffc00f08947 */ /* 0x004fea000383ffff */
[----:B------:R-:W-:Y:S05]  /*aea0*/  BRA `(.L_x_213) ;  /* 0xffffffa000947947 */ /* 0x000fea000383ffff */
.L_x_106:
[----:B------:R-:W-:Y:S07]  /*aeb0*/  MOV R0, UR7 ;  /* 0x0000000700007c02 */ /* 0x000fee0008000f00 */
.L_x_214:
[----:B-1----:R1:W2:Y:S02]  /*aec0*/  SYNCS.PHASECHK.TRANS64.TRYWAIT P0, [R0+URZ+0x128], R14 ;  /* 0x0001280e000075a7 */ /* 0x0022a400080011ff */
[----:B--2---:R-:W-:Y:S05]  /*aed0*/  @!P0 NANOSLEEP.SYNCS 0x989680 ;  /* 0x009896800000895d */ /* 0x004fea0003900000 */
[----:B------:R-:W2:Y:S02]  /*aee0*/  @!P0 SYNCS.PHASECHK.TRANS64 P0, [R0+URZ+0x128], R14 ;  /* 0x0001280e000085a7 */ /* 0x000ea400080010ff */
[----:B--2---:R-:W-:Y:S05]  /*aef0*/  @!P0 BRA `(.L_x_214) ;  /* 0xfffffffc00f08947 */ /* 0x004fea000383ffff */
[----:B------:R-:W-:Y:S05]  /*af00*/  BRA `(.L_x_215) ;  /* 0xffffffa000ec7947 */ /* 0x000fea000383ffff */
.L_x_107:
[----:B------:R-:W-:Y:S07]  /*af10*/  MOV R0, UR7 ;  /* 0x0000000700007c02 */ /* 0x000fee0008000f00 */
.L_x_216:
[----:B-1----:R1:W2:Y:S02]  /*af20*/  SYNCS.PHASECHK.TRANS64.TRYWAIT P0, [R0+URZ+0x130], R14 ;  /* 0x0001300e000075a7 */ /* 0x0022a400080011ff */
[----:B--2---:R-:W-:Y:S05]  /*af30*/  @!P0 NANOSLEEP.SYNCS 0x989680 ;  /* 0x009896800000895d */ /* 0x004fea0003900000 */
[----:B------:R-:W2:Y:S02]  /*af40*/  @!P0 SYNCS.PHASECHK.TRANS64 P0, [R0+URZ+0x130], R14 ;  /* 0x0001300e000085a7 */ /* 0x000ea400080010ff */
[----:B--2---:R-:W-:Y:S05]  /*af50*/  @!P0 BRA `(.L_x_216) ;  /* 0xfffffffc00f08947 */ /* 0x004fea000383ffff */
[----:B------:R-:W-:Y:S05]  /*af60*/  BRA `(.L_x_217) ;  /* 0xffffffa400487947 */ /* 0x000fea000383ffff */
.L_x_108:
[----:B------:R-:W-:Y:S07]  /*af70*/  MOV R0, UR7 ;  /* 0x0000000700007c02 */ /* 0x000fee0008000f00 */
.L_x_218:
[----:B-1----:R1:W2:Y:S02]  /*af80*/  SYNCS.PHASECHK.TRANS64.TRYWAIT P0, [R0+URZ+0x138], R14 ;  /* 0x0001380e000075a7 */ /* 0x0022a400080011ff */
[----:B--2---:R-:W-:Y:S05]  /*af90*/  @!P0 NANOSLEEP.SYNCS 0x989680 ;  /* 0x009896800000895d */ /* 0x004fea0003900000 */
[----:B------:R-:W2:Y:S02]  /*afa0*/  @!P0 SYNCS.PHASECHK.TRANS64 P0, [R0+URZ+0x138], R14 ;  /* 0x0001380e000085a7 */ /* 0x000ea400080010ff */
[----:B--2---:R-:W-:Y:S05]  /*afb0*/  @!P0 BRA `(.L_x_218) ;  /* 0xfffffffc00f08947 */ /* 0x004fea000383ffff */
[----:B------:R-:W-:Y:S05]  /*afc0*/  BRA `(.L_x_219) ;  /* 0xffffffa400e87947 */ /* 0x000fea000383ffff */
.L_x_110:
[----:B------:R-:W-:-:S07]  /*afd0*/  MOV R0, UR7 ;  /* 0x0000000700007c02 */ /* 0x000fce0008000f00 */
.L_x_220:
[----:B-1----:R1:W4:Y:S02]  /*afe0*/  SYNCS.PHASECHK.TRANS64.TRYWAIT P0, [R0+URZ+0x120], R2 ;  /* 0x00012002000075a7 */ /* 0x00232400080011ff */
[----:B----4-:R-:W-:Y:S05]  /*aff0*/  @!P0 NANOSLEEP.SYNCS 0x989680 ;  /* 0x009896800000895d */ /* 0x010fea0003900000 */
[----:B------:R-:W4:Y:S02]  /*b000*/  @!P0 SYNCS.PHASECHK.TRANS64 P0, [R0+URZ+0x120], R2 ;  /* 0x00012002000085a7 */ /* 0x000f2400080010ff */
[----:B----4-:R-:W-:Y:S05]  /*b010*/  @!P0 BRA `(.L_x_220) ;  /* 0xfffffffc00f08947 */ /* 0x010fea000383ffff */
[----:B------:R-:W-:Y:S05]  /*b020*/  BRA `(.L_x_221) ;  /* 0xffffffa800707947 */ /* 0x000fea000383ffff */
.L_x_111:
[----:B-1----:R-:W-:-:S07]  /*b030*/  MOV R0, UR7 ;  /* 0x0000000700007c02 */ /* 0x002fce0008000f00 */
.L_x_222:
[----:B-1----:R1:W4:Y:S02]  /*b040*/  SYNCS.PHASECHK.TRANS64.TRYWAIT P0, [R0+URZ+0x128], R2 ;  /* 0x00012802000075a7 */ /* 0x00232400080011ff */
[----:B----4-:R-:W-:Y:S05]  /*b050*/  @!P0 NANOSLEEP.SYNCS 0x989680 ;  /* 0x009896800000895d */ /* 0x010fea0003900000 */
[----:B------:R-:W4:Y:S02]  /*b060*/  @!P0 SYNCS.PHASECHK.TRANS64 P0, [R0+URZ+0x128], R2 ;  /* 0x00012802000085a7 */ /* 0x000f2400080010ff */
[----:B----4-:R-:W-:Y:S05]  /*b070*/  @!P0 BRA `(.L_x_222) ;  /* 0xfffffffc00f08947 */ /* 0x010fea000383ffff */
[----:B------:R-:W-:Y:S05]  /*b080*/  BRA `(.L_x_223) ;  /* 0xffffffa800607947 */ /* 0x000fea000383ffff */
.L_x_112:
[----:B-1----:R-:W-:-:S07]  /*b090*/  MOV R0, UR7 ;  /* 0x0000000700007c02 */ /* 0x002fce0008000f00 */
.L_x_224:
[----:B-1----:R1:W4:Y:S02]  /*b0a0*/  SYNCS.PHASECHK.TRANS64.TRYWAIT P0, [R0+URZ+0x130], R2 ;  /* 0x00013002000075a7 */ /* 0x00232400080011ff */
[----:B----4-:R-:W-:Y:S05]  /*b0b0*/  @!P0 NANOSLEEP.SYNCS 0x989680 ;  /* 0x009896800000895d */ /* 0x010fea0003900000 */
[----:B------:R-:W4:Y:S02]  /*b0c0*/  @!P0 SYNCS.PHASECHK.TRANS64 P0, [R0+URZ+0x130], R2 ;  /* 0x00013002000085a7 */ /* 0x000f2400080010ff */
[----:B----4-:R-:W-:Y:S05]  /*b0d0*/  @!P0 BRA `(.L_x_224) ;  /* 0xfffffffc00f08947 */ /* 0x010fea000383ffff */
[----:B------:R-:W-:Y:S05]  /*b0e0*/  BRA `(.L_x_225) ;  /* 0xffffffa800507947 */ /* 0x000fea000383ffff */
.L_x_114:
[----:B--2---:R2:W3:Y:S02]  /*b0f0*/  SYNCS.PHASECHK.TRANS64.TRYWAIT P0, [R0+URZ+0x150], R2 ;  /* 0x00015002000075a7 */ /* 0x0044e400080011ff */
[----:B---3--:R-:W-:Y:S05]  /*b100*/  @!P0 NANOSLEEP.SYNCS 0x989680 ;  /* 0x009896800000895d */ /* 0x008fea0003900000 */
[----:B------:R-:W3:Y:S02]  /*b110*/  @!P0 SYNCS.PHASECHK.TRANS64 P0, [R0+URZ+0x150], R2 ;  /* 0x00015002000085a7 */ /* 0x000ee400080010ff */
[----:B---3--:R-:W-:Y:S05]  /*b120*/  @!P0 BRA `(.L_x_114) ;  /* 0xfffffffc00f08947 */ /* 0x008fea000383ffff */
[----:B------:R-:W-:Y:S05]  /*b130*/  BRA `(.L_x_226) ;  /* 0xffffffac00187947 */ /* 0x000fea000383ffff */
.L_x_125:
[----:B-1----:R1:W2:Y:S02]  /*b140*/  SYNCS.PHASECHK.TRANS64.TRYWAIT P1, [R3+URZ+0x100], R0 ;  /* 0x00010000030075a7 */ /* 0x0022a400080211ff */
[----:B--2---:R-:W-:Y:S05]  /*b150*/  @!P1 NANOSLEEP.SYNCS 0x989680 ;  /* 0x009896800000995d */ /* 0x004fea0003900000 */
[----:B------:R-:W2:Y:S02]  /*b160*/  @!P1 SYNCS.PHASECHK.TRANS64 P1, [R3+URZ+0x100], R0 ;  /* 0x00010000030095a7 */ /* 0x000ea400080210ff */
[----:B--2---:R-:W-:Y:S05]  /*b170*/  @!P1 BRA `(.L_x_125) ;  /* 0xfffffffc00f09947 */ /* 0x004fea000383ffff */
[----:B------:R-:W-:Y:S05]  /*b180*/  BRA `(.L_x_124) ;  /* 0xffffffb800307947 */ /* 0x000fea000383ffff */
.L_x_127:
[----:B-1----:R1:W2:Y:S02]  /*b190*/  SYNCS.PHASECHK.TRANS64.TRYWAIT P0, [R111+URZ+0x170], R4 ;  /* 0x000170046f0075a7 */ /* 0x0022a400080011ff */
[----:B--2---:R-:W-:Y:S05]  /*b1a0*/  @!P0 NANOSLEEP.SYNCS 0x989680 ;  /* 0x009896800000895d */ /* 0x004fea0003900000 */
[----:B------:R-:W2:Y:S02]  /*b1b0*/  @!P0 SYNCS.PHASECHK.TRANS64 P0, [R111+URZ+0x170], R4 ;  /* 0x000170046f0085a7 */ /* 0x000ea400080010ff */
[----:B--2---:R-:W-:Y:S05]  /*b1c0*/  @!P0 BRA `(.L_x_127) ;  /* 0xfffffffc00f08947 */ /* 0x004fea000383ffff */
[----:B------:R-:W-:Y:S05]  /*b1d0*/  BRA `(.L_x_126) ;  /* 0xffffffb800847947 */ /* 0x000fea000383ffff */
.L_x_135:
[----:B--2---:R2:W3:Y:S02]  /*b1e0*/  SYNCS.PHASECHK.TRANS64.TRYWAIT P0, [R0+URZ+0x100], R3 ;  /* 0x00010003000075a7 */ /* 0x0044e400080011ff */
[----:B---3--:R-:W-:Y:S05]  /*b1f0*/  @!P0 NANOSLEEP.SYNCS 0x989680 ;  /* 0x009896800000895d */ /* 0x008fea0003900000 */
[----:B------:R-:W3:Y:S02]  /*b200*/  @!P0 SYNCS.PHASECHK.TRANS64 P0, [R0+URZ+0x100], R3 ;  /* 0x00010003000085a7 */ /* 0x000ee400080010ff */
[----:B---3--:R-:W-:Y:S05]  /*b210*/  @!P0 BRA `(.L_x_135) ;  /* 0xfffffffc00f08947 */ /* 0x008fea000383ffff */
[----:B------:R-:W-:Y:S05]  /*b220*/  BRA `(.L_x_134) ;  /* 0xffffffc400887947 */ /* 0x000fea000383ffff */
.L_x_143:
[----:B--2---:R2:W3:Y:S02]  /*b230*/  SYNCS.PHASECHK.TRANS64.TRYWAIT P0, [R0+URZ+0x100], R4 ;  /* 0x00010004000075a7 */ /* 0x0044e400080011ff */
[----:B---3--:R-:W-:Y:S05]  /*b240*/  @!P0 NANOSLEEP.SYNCS 0x989680 ;  /* 0x009896800000895d */ /* 0x008fea0003900000 */
[----:B------:R-:W3:Y:S02]  /*b250*/  @!P0 SYNCS.PHASECHK.TRANS64 P0, [R0+URZ+0x100], R4 ;  /* 0x00010004000085a7 */ /* 0x000ee400080010ff */
[----:B---3--:R-:W-:Y:S05]  /*b260*/  @!P0 BRA `(.L_x_143) ;  /* 0xfffffffc00f08947 */ /* 0x008fea000383ffff */
[----:B------:R-:W-:Y:S05]  /*b270*/  BRA `(.L_x_142) ;  /* 0xffffffd000dc7947 */ /* 0x000fea000383ffff */
.L_x_151:
[----:B--2---:R2:W3:Y:S02]  /*b280*/  SYNCS.PHASECHK.TRANS64.TRYWAIT P0, [R0+URZ+0x100], R4 ;  /* 0x00010004000075a7 */ /* 0x0044e400080011ff */
[----:B---3--:R-:W-:Y:S05]  /*b290*/  @!P0 NANOSLEEP.SYNCS 0x989680 ;  /* 0x009896800000895d */ /* 0x008fea0003900000 */
[----:B------:R-:W3:Y:S02]  /*b2a0*/  @!P0 SYNCS.PHASECHK.TRANS64 P0, [R0+URZ+0x100], R4 ;  /* 0x00010004000085a7 */ /* 0x000ee400080010ff */
[----:B---3--:R-:W-:Y:S05]  /*b2b0*/  @!P0 BRA `(.L_x_151) ;  /* 0xfffffffc00f08947 */ /* 0x008fea000383ffff */
[----:B------:R-:W-:Y:S05]  /*b2c0*/  BRA `(.L_x_150) ;  /* 0xffffffe000387947 */ /* 0x000fea000383ffff */
        .weak           $__internal_0_$__cuda_sm10x_tcgen05_guardrail_trap_col_being_dealloced_not_returned_by_alloc
        .type           $__internal_0_$__cuda_sm10x_tcgen05_guardrail_trap_col_being_dealloced_not_returned_by_alloc,@function
        .size           $__internal_0_$__cuda_sm10x_tcgen05_guardrail_trap_col_being_dealloced_not_returned_by_alloc,($__internal_1_$__cuda_sm10x_tcgen05_guardrail_trap_phase_invalid_during_alloc - $__internal_0_$__cuda_sm10x_tcgen05_guardrail_trap_col_being_dealloced_not_returned_by_alloc)
$__internal_0_$__cuda_sm10x_tcgen05_guardrail_trap_col_being_dealloced_not_returned_by_alloc:
[----:B------:R-:W-:Y:S05]  /*b2d0*/  BPT.TRAP 0x1 ;  /* 0x000000040000795c */ /* 0x000fea0000300000 */
[----:B------:R-:W-:-:S04]  /*b2e0*/  HFMA2 R3, -RZ, RZ, 0, 0 ;  /* 0x00000000ff037431 */ /* 0x000fc800000001ff */
[----:B------:R-:W-:Y:S05]  /*b2f0*/  RET.REL.NODEC R2 `(_ZN7cutlass13device_kernelINS_4gemm6kernel13GemmUniversalIN4cute5tupleIJiiiiEEENS1_10collective13CollectiveMmaINS1_35MainloopSm100TmaUmmaWarpSpecializedILi16ELi2ELi4ENS5_IJNS4_1CILi2EEENSA_ILi1EEESC_EEEEENS5_IJNSA_ILi128EEENSA_ILi256EEENSA_ILi64EEEEEENS_12float_e4m3_tENS5_IJlSC_lEEESJ_SK_NS4_8TiledMMAINS4_8MMA_AtomIJNS4_10MMA_TraitsINS4_25SM100_MMA_F8F6F4_2x1SM_SSEJSJ_SJ_fSF_SG_NS4_17integral_constantINS4_4UMMA5MajorELSR_0EEESS_NSP_INSQ_7ScaleInELST_0EEESU_EEEEEENS4_6LayoutINS5_IJSC_SC_SC_EEENS5_IJNSA_ILi0EEESZ_SZ_EEEEENS5_IJNS4_10UnderscoreES12_S12_EEEEENS4_18SM100_TMA_2SM_LOADENS4_14ComposedLayoutINS4_7SwizzleILi2ELi4ELi3EEENS4_18smem_ptr_flag_bitsILi8EEENSX_INS5_IJNSA_ILi8EEESH_EEENS5_IJSH_SC_EEEEEEEvNS4_8identityES15_S1F_vS1G_EENS_8epilogue10collective18CollectiveEpilogueINS1I_23Sm100TmaWarpSpecializedILi4ELi2ELi32ELb0ELb0EEEJNS5_IJSH_SG_SH_EEENS5_IJNSX_ISH_SC_EENSX_INS5_IJNSA_ILi32EEESB_EEENS5_IJSC_SF_EEEEEEEESJ_SK_SJ_SK_NS1I_6fusion15FusionCallbacksIS1M_NS1U_17LinearCombinationISJ_fSJ_fLNS_15FloatRoundStyleE2EEES1N_S1T_JEEENS4_5SM1004TMEM4LOAD26SM100_TMEM_LOAD_32dp32b32xENS4_13SM90_TMA_LOADENS16_INS17_ILi1ELi4ELi3EEES1A_NSX_INS5_IJS1B_S1P_EEENS5_IJS1P_SC_EEEEEEENS4_39AutoVectorizingCopyWithAssumedAlignmentILi128EEENS4_14SM90_TMA_STOREES29_S2B_S2B_EEEvvEEEEvNT_6ParamsE) ;  /* 0xffffff4c02407950 */ /* 0x000fea0003c3ffff */
        .weak           $__internal_1_$__cuda_sm10x_tcgen05_guardrail_trap_phase_invalid_during_alloc
        .type           $__internal_1_$__cuda_sm10x_tcgen05_guardrail_trap_phase_invalid_during_alloc,@function
        .size           $__internal_1_$__cuda_sm10x_tcgen05_guardrail_trap_phase_invalid_during_alloc,($__internal_2_$__cuda_sm10x_tcgen05_guardrail_trap_unallocated_columns_being_dealloced - $__internal_1_$__cuda_sm10x_tcgen05_guardrail_trap_phase_invalid_during_alloc)
$__internal_1_$__cuda_sm10x_tcgen05_guardrail_trap_phase_invalid_during_alloc:
[----:B------:R-:W-:Y:S05]  /*b300*/  BPT.TRAP 0x1 ;  /* 0x000000040000795c */ /* 0x000fea0000300000 */
[----:B------:R-:W-:-:S04]  /*b310*/  MOV R3, 0x0 ;  /* 0x0000000000037802 */ /* 0x000fc80000000f00 */
[----:B------:R-:W-:Y:S05]  /*b320*/  RET.REL.NODEC R2 `(_ZN7cutlass13device_kernelINS_4gemm6kernel13GemmUniversalIN4cute5tupleIJiiiiEEENS1_10collective13CollectiveMmaINS1_35MainloopSm100TmaUmmaWarpSpecializedILi16ELi2ELi4ENS5_IJNS4_1CILi2EEENSA_ILi1EEESC_EEEEENS5_IJNSA_ILi128EEENSA_ILi256EEENSA_ILi64EEEEEENS_12float_e4m3_tENS5_IJlSC_lEEESJ_SK_NS4_8TiledMMAINS4_8MMA_AtomIJNS4_10MMA_TraitsINS4_25SM100_MMA_F8F6F4_2x1SM_SSEJSJ_SJ_fSF_SG_NS4_17integral_constantINS4_4UMMA5MajorELSR_0EEESS_NSP_INSQ_7ScaleInELST_0EEESU_EEEEEENS4_6LayoutINS5_IJSC_SC_SC_EEENS5_IJNSA_ILi0EEESZ_SZ_EEEEENS5_IJNS4_10UnderscoreES12_S12_EEEEENS4_18SM100_TMA_2SM_LOADENS4_14ComposedLayoutINS4_7SwizzleILi2ELi4ELi3EEENS4_18smem_ptr_flag_bitsILi8EEENSX_INS5_IJNSA_ILi8EEESH_EEENS5_IJSH_SC_EEEEEEEvNS4_8identityES15_S1F_vS1G_EENS_8epilogue10collective18CollectiveEpilogueINS1I_23Sm100TmaWarpSpecializedILi4ELi2ELi32ELb0ELb0EEEJNS5_IJSH_SG_SH_EEENS5_IJNSX_ISH_SC_EENSX_INS5_IJNSA_ILi32EEESB_EEENS5_IJSC_SF_EEEEEEEESJ_SK_SJ_SK_NS1I_6fusion15FusionCallbacksIS1M_NS1U_17LinearCombinationISJ_fSJ_fLNS_15FloatRoundStyleE2EEES1N_S1T_JEEENS4_5SM1004TMEM4LOAD26SM100_TMEM_LOAD_32dp32b32xENS4_13SM90_TMA_LOADENS16_INS17_ILi1ELi4ELi3EEES1A_NSX_INS5_IJS1B_S1P_EEENS5_IJS1P_SC_EEEEEEENS4_39AutoVectorizingCopyWithAssumedAlignmentILi128EEENS4_14SM90_TMA_STOREES29_S2B_S2B_EEEvvEEEEvNT_6ParamsE) ;  /* 0xffffff4c02347950 */ /* 0x000fea0003c3ffff */
        .weak           $__internal_2_$__cuda_sm10x_tcgen05_guardrail_trap_unallocated_columns_being_dealloced
        .type           $__internal_2_$__cuda_sm10x_tcgen05_guardrail_trap_unallocated_columns_being_dealloced,@function
        .size           $__internal_2_$__cuda_sm10x_tcgen05_guardrail_trap_unallocated_columns_being_dealloced,(.L_x_228 - $__internal_2_$__cuda_sm10x_tcgen05_guardrail_trap_unallocated_columns_being_dealloced)
$__internal_2_$__cuda_sm10x_tcgen05_guardrail_trap_unallocated_columns_being_dealloced:
[----:B------:R-:W-:Y:S05]  /*b330*/  BPT.TRAP 0x1 ;  /* 0x000000040000795c */ /* 0x000fea0000300000 */
[----:B------:R-:W-:-:S04]  /*b340*/  HFMA2 R3, -RZ, RZ, 0, 0 ;  /* 0x00000000ff037431 */ /* 0x000fc800000001ff */
[----:B------:R-:W-:Y:S05]  /*b350*/  RET.REL.NODEC R2 `(_ZN7cutlass13device_kernelINS_4gemm6kernel13GemmUniversalIN4cute5tupleIJiiiiEEENS1_10collective13CollectiveMmaINS1_35MainloopSm100TmaUmmaWarpSpecializedILi16ELi2ELi4ENS5_IJNS4_1CILi2EEENSA_ILi1EEESC_EEEEENS5_IJNSA_ILi128EEENSA_ILi256EEENSA_ILi64EEEEEENS_12float_e4m3_tENS5_IJlSC_lEEESJ_SK_NS4_8TiledMMAINS4_8MMA_AtomIJNS4_10MMA_TraitsINS4_25SM100_MMA_F8F6F4_2x1SM_SSEJSJ_SJ_fSF_SG_NS4_17integral_constantINS4_4UMMA5MajorELSR_0EEESS_NSP_INSQ_7ScaleInELST_0EEESU_EEEEEENS4_6LayoutINS5_IJSC_SC_SC_EEENS5_IJNSA_ILi0EEESZ_SZ_EEEEENS5_IJNS4_10UnderscoreES12_S12_EEEEENS4_18SM100_TMA_2SM_LOADENS4_14ComposedLayoutINS4_7SwizzleILi2ELi4ELi3EEENS4_18smem_ptr_flag_bitsILi8EEENSX_INS5_IJNSA_ILi8EEESH_EEENS5_IJSH_SC_EEEEEEEvNS4_8identityES15_S1F_vS1G_EENS_8epilogue10collective18CollectiveEpilogueINS1I_23Sm100TmaWarpSpecializedILi4ELi2ELi32ELb0ELb0EEEJNS5_IJSH_SG_SH_EEENS5_IJNSX_ISH_SC_EENSX_INS5_IJNSA_ILi32EEESB_EEENS5_IJSC_SF_EEEEEEEESJ_SK_SJ_SK_NS1I_6fusion15FusionCallbacksIS1M_NS1U_17LinearCombinationISJ_fSJ_fLNS_15FloatRoundStyleE2EEES1N_S1T_JEEENS4_5SM1004TMEM4LOAD26SM100_TMEM_LOAD_32dp32b32xENS4_13SM90_TMA_LOADENS16_INS17_ILi1ELi4ELi3EEES1A_NSX_INS5_IJS1B_S1P_EEENS5_IJS1P_SC_EEEEEEENS4_39AutoVectorizingCopyWithAssumedAlignmentILi128EEENS4_14SM90_TMA_STOREES29_S2B_S2B_EEEvvEEEEvNT_6ParamsE) ;  /* 0xffffff4c02287950 */ /* 0x000fea0003c3ffff */
.L_x_227:
[----:B------:R-:W-:-:S00]  /*b360*/  BRA `(.L_x_227) ;  /* 0xfffffffc00fc7947 */ /* 0x000fc0000383ffff */
[----:B------:R-:W-:-:S00]  /*b370*/  NOP ;  /* 0x0000000000007918 */ /* 0x000fc00000000000 */
        /* <DEDUP_REMOVED lines=8> */
.L_x_228:


//--------------------- .nv.global.init           --------------------------
	.section	.nv.global.init,"aw",@progbits
.nv.global.init:
	.type		$str$27,@object
	.size		$str$27,($str$28 - $str$27)
$str$27:
        /*0000*/ 	.byte	0x28, 0x61, 0x64, 0x64, 0x72, 0x65, 0x73, 0x73, 0x20, 0x26, 0x20, 0x6d, 0x61, 0x73, 0x6b, 0x29
        /*0010*/ 	.byte	0x20, 0x3d, 0x3d, 0x20, 0x30, 0x00
	.type		$str$28,@object
	.size		$str$28,($str$26 - $str$28)
$str$28:
        /*0016*/ 	.byte	0x2f, 0x74, 0x6d, 0x70, 0x2f, 0x63, 0x75, 0x74, 0x6c, 0x61, 0x73, 0x73, 0x5f, 0x73, 0x77, 0x65
        /*0026*/ 	.byte	0x65, 0x70, 0x5f, 0x73, 0x72, 0x63, 0x2f, 0x69, 0x6e, 0x63, 0x6c, 0x75, 0x64, 0x65, 0x2f, 0x63
        /*0036*/ 	.byte	0x75, 0x74, 0x65, 0x2f, 0x70, 0x6f, 0x69, 0x6e, 0x74, 0x65, 0x72, 0x5f, 0x66, 0x6c, 0x61, 0x67
        /*0046*/ 	.byte	0x67, 0x65, 0x64, 0x2e, 0x68, 0x70, 0x70, 0x00
	.type		$str$26,@object
	.size		$str$26,($str$25 - $str$26)
$str$26:
        /*004e*/ 	.byte	0x2f, 0x74, 0x6d, 0x70, 0x2f, 0x63, 0x75, 0x74, 0x6c, 0x61, 0x73, 0x73, 0x5f, 0x73, 0x77, 0x65
        /*005e*/ 	.byte	0x65, 0x70, 0x5f, 0x73, 0x72, 0x63, 0x2f, 0x69, 0x6e, 0x63, 0x6c, 0x75, 0x64, 0x65, 0x2f, 0x63
        /*006e*/ 	.byte	0x75, 0x74, 0x65, 0x2f, 0x61, 0x74, 0x6f, 0x6d, 0x2f, 0x63, 0x6f, 0x70, 0x79, 0x5f, 0x74, 0x72
        /*007e*/ 	.byte	0x61, 0x69, 0x74, 0x73, 0x5f, 0x73, 0x6d, 0x31, 0x30, 0x30, 0x2e, 0x68, 0x70, 0x70, 0x00
	.type		$str$25,@object
	.size		$str$25,(__unnamed_1 - $str$25)
$str$25:
        /*008d*/ 	.byte	0x28, 0x28, 0x75, 0x69, 0x6e, 0x74, 0x33, 0x32, 0x5f, 0x74, 0x28, 0x74, 0x68, 0x72, 0x65, 0x61
        /*009d*/ 	.byte	0x64, 0x49, 0x64, 0x78, 0x2e, 0x78, 0x29, 0x20, 0x2f, 0x20, 0x33, 0x32, 0x29, 0x20, 0x25, 0x20
        /*00ad*/ 	.byte	0x34, 0x29, 0x20, 0x3d, 0x3d, 0x20, 0x28, 0x28, 0x28, 0x74, 0x6d, 0x65, 0x6d, 0x5f, 0x61, 0x64
        /*00bd*/ 	.byte	0x64, 0x72, 0x20, 0x3e, 0x3e, 0x20, 0x31, 0x36, 0x29, 0x20, 0x2f, 0x20, 0x33, 0x32, 0x29, 0x20
        /*00cd*/ 	.byte	0x25, 0x20, 0x34, 0x29, 0x00
	.type		__unnamed_1,@object
	.size		__unnamed_1,(__unnamed_2 - __unnamed_1)
__unnamed_1:
        /*00d2*/ 	.byte	0x61, 0x75, 0x74, 0x6f, 0x20, 0x63, 0x75, 0x74, 0x65, 0x3a, 0x3a, 0x61, 0x73, 0x5f, 0x70, 0x6f
        /* <DEDUP_REMOVED lines=24> */
        /*0262*/ 	.byte	0x3a, 0x3a, 0x43, 0x3c, 0x34, 0x30, 0x39, 0x36, 0x3e, 0x3e, 0x3e, 0x3e, 0x5d, 0x00
	.type		__unnamed_2,@object
	.size		__unnamed_2,(__unnamed_3 - __unnamed_2)
__unnamed_2:
        /* <DEDUP_REMOVED lines=26> */
	.type		__unnamed_3,@object
	.size		__unnamed_3,(.L_3 - __unnamed_3)
__unnamed_3:
        /* <DEDUP_REMOVED lines=40> */
        /*068e*/ 	.byte	0x74, 0x65, 0x3a, 0x3a, 0x43, 0x3c, 0x30, 0x3e, 0x3e, 0x3e, 0x3e, 0x5d, 0x00
.L_3:


//--------------------- .nv.shared._ZN7cutlass13device_kernelINS_4gemm6kernel13GemmUniversalIN4cute5tupleIJiiiiEEENS1_10collective13CollectiveMmaINS1_35MainloopSm100TmaUmmaWarpSpecializedILi16ELi2ELi4ENS5_IJNS4_1CILi2EEENSA_ILi1EEESC_EEEEENS5_IJNSA_ILi128EEENSA_ILi256EEENSA_ILi64EEEEEENS_12float_e4m3_tENS5_IJlSC_lEEESJ_SK_NS4_8TiledMMAINS4_8MMA_AtomIJNS4_10MMA_TraitsINS4_25SM100_MMA_F8F6F4_2x1SM_SSEJSJ_SJ_fSF_SG_NS4_17integral_constantINS4_4UMMA5MajorELSR_0EEESS_NSP_INSQ_7ScaleInELST_0EEESU_EEEEEENS4_6LayoutINS5_IJSC_SC_SC_EEENS5_IJNSA_ILi0EEESZ_SZ_EEEEENS5_IJNS4_10UnderscoreES12_S12_EEEEENS4_18SM100_TMA_2SM_LOADENS4_14ComposedLayoutINS4_7SwizzleILi2ELi4ELi3EEENS4_18smem_ptr_flag_bitsILi8EEENSX_INS5_IJNSA_ILi8EEESH_EEENS5_IJSH_SC_EEEEEEEvNS4_8identityES15_S1F_vS1G_EENS_8epilogue10collective18CollectiveEpilogueINS1I_23Sm100TmaWarpSpecializedILi4ELi2ELi32ELb0ELb0EEEJNS5_IJSH_SG_SH_EEENS5_IJNSX_ISH_SC_EENSX_INS5_IJNSA_ILi32EEESB_EEENS5_IJSC_SF_EEEEEEEESJ_SK_SJ_SK_NS1I_6fusion15FusionCallbacksIS1M_NS1U_17LinearCombinationISJ_fSJ_fLNS_15FloatRoundStyleE2EEES1N_S1T_JEEENS4_5SM1004TMEM4LOAD26SM100_TMEM_LOAD_32dp32b32xENS4_13SM90_TMA_LOADENS16_INS17_ILi1ELi4ELi3EEES1A_NSX_INS5_IJS1B_S1P_EEENS5_IJS1P_SC_EEEEEEENS4_39AutoVectorizingCopyWithAssumedAlignmentILi128EEENS4_14SM90_TMA_STOREES29_S2B_S2B_EEEvvEEEEvNT_6ParamsE --------------------------
	.section	.nv.shared._ZN7cutlass13device_kernelINS_4gemm6kernel13GemmUniversalIN4cute5tupleIJiiiiEEENS1_10collective13CollectiveMmaINS1_35MainloopSm100TmaUmmaWarpSpecializedILi16ELi2ELi4ENS5_IJNS4_1CILi2EEENSA_ILi1EEESC_EEEEENS5_IJNSA_ILi128EEENSA_ILi256EEENSA_ILi64EEEEEENS_12float_e4m3_tENS5_IJlSC_lEEESJ_SK_NS4_8TiledMMAINS4_8MMA_AtomIJNS4_10MMA_TraitsINS4_25SM100_MMA_F8F6F4_2x1SM_SSEJSJ_SJ_fSF_SG_NS4_17integral_constantINS4_4UMMA5MajorELSR_0EEESS_NSP_INSQ_7ScaleInELST_0EEESU_EEEEEENS4_6LayoutINS5_IJSC_SC_SC_EEENS5_IJNSA_ILi0EEESZ_SZ_EEEEENS5_IJNS4_10UnderscoreES12_S12_EEEEENS4_18SM100_TMA_2SM_LOADENS4_14ComposedLayoutINS4_7SwizzleILi2ELi4ELi3EEENS4_18smem_ptr_flag_bitsILi8EEENSX_INS5_IJNSA_ILi8EEESH_EEENS5_IJSH_SC_EEEEEEEvNS4_8identityES15_S1F_vS1G_EENS_8epilogue10collective18CollectiveEpilogueINS1I_23Sm100TmaWarpSpecializedILi4ELi2ELi32ELb0ELb0EEEJNS5_IJSH_SG_SH_EEENS5_IJNSX_ISH_SC_EENSX_INS5_IJNSA_ILi32EEESB_EEENS5_IJSC_SF_EEEEEEEESJ_SK_SJ_SK_NS1I_6fusion15FusionCallbacksIS1M_NS1U_17LinearCombinationISJ_fSJ_fLNS_15FloatRoundStyleE2EEES1N_S1T_JEEENS4_5SM1004TMEM4LOAD26SM100_TMEM_LOAD_32dp32b32xENS4_13SM90_TMA_LOADENS16_INS17_ILi1ELi4ELi3EEES1A_NSX_INS5_IJS1B_S1P_EEENS5_IJS1P_SC_EEEEEEENS4_39AutoVectorizingCopyWithAssumedAlignmentILi128EEENS4_14SM90_TMA_STOREES29_S2B_S2B_EEEvvEEEEvNT_6ParamsE,"aw",@nobits
	.sectionflags	@""
	.align	16
	.zero		1024


//--------------------- .nv.shared.reserved.0     --------------------------
	.section	.nv.shared.reserved.0,"aw",@nobits
	.weak		__nv_reservedSMEM_offset_0_alias
	.size		__nv_reservedSMEM_offset_0_alias, 0, 64
	.other		__nv_reservedSMEM_offset_0_alias,@"STO_CUDA_RESERVED_SHARED STV_DEFAULT"
__nv_reservedSMEM_offset_0_alias:
	.zero		0
.nv.shared.reserved.0:
	.zero		64
	.weak		__nv_reservedSMEM_tcgen05_partition
	.type		__nv_reservedSMEM_tcgen05_partition,@object
	.size		__nv_reservedSMEM_tcgen05_partition,(.L_0 - __nv_reservedSMEM_tcgen05_partition)
__nv_reservedSMEM_tcgen05_partition:
	.zero		32
.L_0:


//--------------------- .nv.global                --------------------------
	.section	.nv.global,"aw",@nobits
.nv.global:
	.type		_ZN39_INTERNAL_43c896cf_4_k_cu_e1ed6e46_27534cute1_E,@object
	.size		_ZN39_INTERNAL_43c896cf_4_k_cu_e1ed6e46_27534cute1_E,(_ZN39_INTERNAL_43c896cf_4_k_cu_e1ed6e46_27534cuda3std3__45__cpo6cbeginE - _ZN39_INTERNAL_43c896cf_4_k_cu_e1ed6e46_27534cute1_E)
_ZN39_INTERNAL_43c896cf_4_k_cu_e1ed6e46_27534cute1_E:
	.zero		1
	.type		_ZN39_INTERNAL_43c896cf_4_k_cu_e1ed6e46_27534cuda3std3__45__cpo6cbeginE,@object
	.size		_ZN39_INTERNAL_43c896cf_4_k_cu_e1ed6e46_27534cuda3std3__45__cpo6cbeginE,(_ZN39_INTERNAL_43c896cf_4_k_cu_e1ed6e46_27534cuda3std3__48in_placeE - _ZN39_INTERNAL_43c896cf_4_k_cu_e1ed6e46_27534cuda3std3__45__cpo6cbeginE)
_ZN39_INTERNAL_43c896cf_4_k_cu_e1ed6e46_27534cuda3std3__45__cpo6cbeginE:
	.zero		1
	.type		_ZN39_INTERNAL_43c896cf_4_k_cu_e1ed6e46_27534cuda3std3__48in_placeE,@object
	.size		_ZN39_INTERNAL_43c896cf_4_k_cu_e1ed6e46_27534cuda3std3__48in_placeE,(_ZN39_INTERNAL_43c896cf_4_k_cu_e1ed6e46_27534cuda3std6ranges3__45__cpo9iter_moveE - _ZN39_INTERNAL_43c896cf_4_k_cu_e1ed6e46_27534cuda3std3__48in_placeE)
_ZN39_INTERNAL_43c896cf_4_k_cu_e1ed6e46_27534cuda3std3__48in_placeE:
	.zero		1
	.type		_ZN39_INTERNAL_43c896cf_4_k_cu_e1ed6e46_27534cuda3std6ranges3__45__cpo9iter_moveE,@object
	.size		_ZN39_INTERNAL_43c896cf_4_k_cu_e1ed6e46_27534cuda3std6ranges3__45__cpo9iter_moveE,(_ZN39_INTERNAL_43c896cf_4_k_cu_e1ed6e46_27534cuda3std3__45__cpo5beginE - _ZN39_INTERNAL_43c896cf_4_k_cu_e1ed6e46_27534cuda3std6ranges3__45__cpo9iter_moveE)
_ZN39_INTERNAL_43c896cf_4_k_cu_e1ed6e46_27534cuda3std6ranges3__45__cpo9iter_moveE:
	.zero		1
	.type		_ZN39_INTERNAL_43c896cf_4_k_cu_e1ed6e46_27534cuda3std3__45__cpo5beginE,@object
	.size		_ZN39_INTERNAL_43c896cf_4_k_cu_e1ed6e46_27534cuda3std3__45__cpo5beginE,(_ZN39_INTERNAL_43c896cf_4_k_cu_e1ed6e46_27534cuda3std3__441_GLOBAL__N__43c896cf_4_k_cu_e1ed6e46_27536ignoreE - _ZN39_INTERNAL_43c896cf_4_k_cu_e1ed6e46_27534cuda3std3__45__cpo5beginE)
_ZN39_INTERNAL_43c896cf_4_k_cu_e1ed6e46_27534cuda3std3__45__cpo5beginE:
	.zero		1
	.type		_ZN39_INTERNAL_43c896cf_4_k_cu_e1ed6e46_27534cuda3std3__441_GLOBAL__N__43c896cf_4_k_cu_e1ed6e46_27536ignoreE,@object
	.size		_ZN39_INTERNAL_43c896cf_4_k_cu_e1ed6e46_27534cuda3std3__441_GLOBAL__N__43c896cf_4_k_cu_e1ed6e46_27536ignoreE,(_ZN39_INTERNAL_43c896cf_4_k_cu_e1ed6e46_27534cute7productE - _ZN39_INTERNAL_43c896cf_4_k_cu_e1ed6e46_27534cuda3std3__441_GLOBAL__N__43c896cf_4_k_cu_e1ed6e46_27536ignoreE)
_ZN39_INTERNAL_43c896cf_4_k_cu_e1ed6e46_27534cuda3std3__441_GLOBAL__N__43c896cf_4_k_cu_e1ed6e46_27536ignoreE:
	.zero		1
	.type		_ZN39_INTERNAL_43c896cf_4_k_cu_e1ed6e46_27534cute7productE,@object
	.size		_ZN39_INTERNAL_43c896cf_4_k_cu_e1ed6e46_27534cute7productE,(_ZN39_INTERNAL_43c896cf_4_k_cu_e1ed6e46_27534cuda3std3__45__cpo3endE - _ZN39_INTERNAL_43c896cf_4_k_cu_e1ed6e46_27534cute7productE)
_ZN39_INTERNAL_43c896cf_4_k_cu_e1ed6e46_27534cute7productE:
	.zero		1
	.type		_ZN39_INTERNAL_43c896cf_4_k_cu_e1ed6e46_27534cuda3std3__45__cpo3endE,@object
	.size		_ZN39_INTERNAL_43c896cf_4_k_cu_e1ed6e46_27534cuda3std3__45__cpo3endE,(_ZN39_INTERNAL_43c896cf_4_k_cu_e1ed6e46_27534cuda3std3__419piecewise_constructE - _ZN39_INTERNAL_43c896cf_4_k_cu_e1ed6e46_27534cuda3std3__45__cpo3endE)
_ZN39_INTERNAL_43c896cf_4_k_cu_e1ed6e46_27534cuda3std3__45__cpo3endE:
	.zero		1
	.type		_ZN39_INTERNAL_43c896cf_4_k_cu_e1ed6e46_27534cuda3std3__419piecewise_constructE,@object
	.size		_ZN39_INTERNAL_43c896cf_4_k_cu_e1ed6e46_27534cuda3std3__419piecewise_constructE,(_ZN39_INTERNAL_43c896cf_4_k_cu_e1ed6e46_27534cuda3std3__45__cpo4cendE - _ZN39_INTERNAL_43c896cf_4_k_cu_e1ed6e46_27534cuda3std3__419piecewise_constructE)
_ZN39_INTERNAL_43c896cf_4_k_cu_e1ed6e46_27534cuda3std3__419piecewise_constructE:
	.zero		1
	.type		_ZN39_INTERNAL_43c896cf_4_k_cu_e1ed6e46_27534cuda3std3__45__cpo4cendE,@object
	.size		_ZN39_INTERNAL_43c896cf_4_k_cu_e1ed6e46_27534cuda3std3__45__cpo4cendE,(_ZN39_INTERNAL_43c896cf_4_k_cu_e1ed6e46_27534cuda3std6ranges3__45__cpo4swapE - _ZN39_INTERNAL_43c896cf_4_k_cu_e1ed6e46_27534cuda3std3__45__cpo4cendE)
_ZN39_INTERNAL_43c896cf_4_k_cu_e1ed6e46_27534cuda3std3__45__cpo4cendE:
	.zero		1
	.type		_ZN39_INTERNAL_43c896cf_4_k_cu_e1ed6e46_27534cuda3std6ranges3__45__cpo4swapE,@object
	.size		_ZN39_INTERNAL_43c896cf_4_k_cu_e1ed6e46_27534cuda3std6ranges3__45__cpo4swapE,(.L_11 - _ZN39_INTERNAL_43c896cf_4_k_cu_e1ed6e46_27534cuda3std6ranges3__45__cpo4swapE)
_ZN39_INTERNAL_43c896cf_4_k_cu_e1ed6e46_27534cuda3std6ranges3__45__cpo4swapE:
	.zero		1
.L_11:


//--------------------- .nv.constant0._ZN7cutlass13device_kernelINS_4gemm6kernel13GemmUniversalIN4cute5tupleIJiiiiEEENS1_10collective13CollectiveMmaINS1_35MainloopSm100TmaUmmaWarpSpecializedILi16ELi2ELi4ENS5_IJNS4_1CILi2EEENSA_ILi1EEESC_EEEEENS5_IJNSA_ILi128EEENSA_ILi256EEENSA_ILi64EEEEEENS_12float_e4m3_tENS5_IJlSC_lEEESJ_SK_NS4_8TiledMMAINS4_8MMA_AtomIJNS4_10MMA_TraitsINS4_25SM100_MMA_F8F6F4_2x1SM_SSEJSJ_SJ_fSF_SG_NS4_17integral_constantINS4_4UMMA5MajorELSR_0EEESS_NSP_INSQ_7ScaleInELST_0EEESU_EEEEEENS4_6LayoutINS5_IJSC_SC_SC_EEENS5_IJNSA_ILi0EEESZ_SZ_EEEEENS5_IJNS4_10UnderscoreES12_S12_EEEEENS4_18SM100_TMA_2SM_LOADENS4_14ComposedLayoutINS4_7SwizzleILi2ELi4ELi3EEENS4_18smem_ptr_flag_bitsILi8EEENSX_INS5_IJNSA_ILi8EEESH_EEENS5_IJSH_SC_EEEEEEEvNS4_8identityES15_S1F_vS1G_EENS_8epilogue10collective18CollectiveEpilogueINS1I_23Sm100TmaWarpSpecializedILi4ELi2ELi32ELb0ELb0EEEJNS5_IJSH_SG_SH_EEENS5_IJNSX_ISH_SC_EENSX_INS5_IJNSA_ILi32EEESB_EEENS5_IJSC_SF_EEEEEEEESJ_SK_SJ_SK_NS1I_6fusion15FusionCallbacksIS1M_NS1U_17LinearCombinationISJ_fSJ_fLNS_15FloatRoundStyleE2EEES1N_S1T_JEEENS4_5SM1004TMEM4LOAD26SM100_TMEM_LOAD_32dp32b32xENS4_13SM90_TMA_LOADENS16_INS17_ILi1ELi4ELi3EEES1A_NSX_INS5_IJS1B_S1P_EEENS5_IJS1P_SC_EEEEEEENS4_39AutoVectorizingCopyWithAssumedAlignmentILi128EEENS4_14SM90_TMA_STOREES29_S2B_S2B_EEEvvEEEEvNT_6ParamsE --------------------------
	.section	.nv.constant0._ZN7cutlass13device_kernelINS_4gemm6kernel13GemmUniversalIN4cute5tupleIJiiiiEEENS1_10collective13CollectiveMmaINS1_35MainloopSm100TmaUmmaWarpSpecializedILi16ELi2ELi4ENS5_IJNS4_1CILi2EEENSA_ILi1EEESC_EEEEENS5_IJNSA_ILi128EEENSA_ILi256EEENSA_ILi64EEEEEENS_12float_e4m3_tENS5_IJlSC_lEEESJ_SK_NS4_8TiledMMAINS4_8MMA_AtomIJNS4_10MMA_TraitsINS4_25SM100_MMA_F8F6F4_2x1SM_SSEJSJ_SJ_fSF_SG_NS4_17integral_constantINS4_4UMMA5MajorELSR_0EEESS_NSP_INSQ_7ScaleInELST_0EEESU_EEEEEENS4_6LayoutINS5_IJSC_SC_SC_EEENS5_IJNSA_ILi0EEESZ_SZ_EEEEENS5_IJNS4_10UnderscoreES12_S12_EEEEENS4_18SM100_TMA_2SM_LOADENS4_14ComposedLayoutINS4_7SwizzleILi2ELi4ELi3EEENS4_18smem_ptr_flag_bitsILi8EEENSX_INS5_IJNSA_ILi8EEESH_EEENS5_IJSH_SC_EEEEEEEvNS4_8identityES15_S1F_vS1G_EENS_8epilogue10collective18CollectiveEpilogueINS1I_23Sm100TmaWarpSpecializedILi4ELi2ELi32ELb0ELb0EEEJNS5_IJSH_SG_SH_EEENS5_IJNSX_ISH_SC_EENSX_INS5_IJNSA_ILi32EEESB_EEENS5_IJSC_SF_EEEEEEEESJ_SK_SJ_SK_NS1I_6fusion15FusionCallbacksIS1M_NS1U_17LinearCombinationISJ_fSJ_fLNS_15FloatRoundStyleE2EEES1N_S1T_JEEENS4_5SM1004TMEM4LOAD26SM100_TMEM_LOAD_32dp32b32xENS4_13SM90_TMA_LOADENS16_INS17_ILi1ELi4ELi3EEES1A_NSX_INS5_IJS1B_S1P_EEENS5_IJS1P_SC_EEEEEEENS4_39AutoVectorizingCopyWithAssumedAlignmentILi128EEENS4_14SM90_TMA_STOREES29_S2B_S2B_EEEvvEEEEvNT_6ParamsE,"a",@progbits
	.sectionflags	@""
	.align	4
.nv.constant0._ZN7cutlass13device_kernelINS_4gemm6kernel13GemmUniversalIN4cute5tupleIJiiiiEEENS1_10collective13CollectiveMmaINS1_35MainloopSm100TmaUmmaWarpSpecializedILi16ELi2ELi4ENS5_IJNS4_1CILi2EEENSA_ILi1EEESC_EEEEENS5_IJNSA_ILi128EEENSA_ILi256EEENSA_ILi64EEEEEENS_12float_e4m3_tENS5_IJlSC_lEEESJ_SK_NS4_8TiledMMAINS4_8MMA_AtomIJNS4_10MMA_TraitsINS4_25SM100_MMA_F8F6F4_2x1SM_SSEJSJ_SJ_fSF_SG_NS4_17integral_constantINS4_4UMMA5MajorELSR_0EEESS_NSP_INSQ_7ScaleInELST_0EEESU_EEEEEENS4_6LayoutINS5_IJSC_SC_SC_EEENS5_IJNSA_ILi0EEESZ_SZ_EEEEENS5_IJNS4_10UnderscoreES12_S12_EEEEENS4_18SM100_TMA_2SM_LOADENS4_14ComposedLayoutINS4_7SwizzleILi2ELi4ELi3EEENS4_18smem_ptr_flag_bitsILi8EEENSX_INS5_IJNSA_ILi8EEESH_EEENS5_IJSH_SC_EEEEEEEvNS4_8identityES15_S1F_vS1G_EENS_8epilogue10collective18CollectiveEpilogueINS1I_23Sm100TmaWarpSpecializedILi4ELi2ELi32ELb0ELb0EEEJNS5_IJSH_SG_SH_EEENS5_IJNSX_ISH_SC_EENSX_INS5_IJNSA_ILi32EEESB_EEENS5_IJSC_SF_EEEEEEEESJ_SK_SJ_SK_NS1I_6fusion15FusionCallbacksIS1M_NS1U_17LinearCombinationISJ_fSJ_fLNS_15FloatRoundStyleE2EEES1N_S1T_JEEENS4_5SM1004TMEM4LOAD26SM100_TMEM_LOAD_32dp32b32xENS4_13SM90_TMA_LOADENS16_INS17_ILi1ELi4ELi3EEES1A_NSX_INS5_IJS1B_S1P_EEENS5_IJS1P_SC_EEEEEEENS4_39AutoVectorizingCopyWithAssumedAlignmentILi128EEENS4_14SM90_TMA_STOREES29_S2B_S2B_EEEvvEEEEvNT_6ParamsE:
	.zero		2944


//--------------------- SYMBOLS --------------------------

	.type		.nv.reservedSmem.offset0,@object
	.size		.nv.reservedSmem.offset0,0x4
	.type		.nv.reservedSmem.cap,@object
	.size		.nv.reservedSmem.cap,0x4
	.type		__assertfail,@function
